//
// Generated by NVIDIA NVVM Compiler
//
// Compiler Build ID: CL-36424714
// Cuda compilation tools, release 13.0, V13.0.88
// Based on NVVM 20.0.0
//

.version 9.0
.target sm_100
.address_size 64

	// .globl	_Z20colouredArgMaxKerneliPKfiS0_PfS0_iyfii

.visible .entry _Z20colouredArgMaxKerneliPKfiS0_PfS0_iyfii(
	.param .u32 _Z20colouredArgMaxKerneliPKfiS0_PfS0_iyfii_param_0,
	.param .u64 .ptr .align 1 _Z20colouredArgMaxKerneliPKfiS0_PfS0_iyfii_param_1,
	.param .u32 _Z20colouredArgMaxKerneliPKfiS0_PfS0_iyfii_param_2,
	.param .u64 .ptr .align 1 _Z20colouredArgMaxKerneliPKfiS0_PfS0_iyfii_param_3,
	.param .u64 .ptr .align 1 _Z20colouredArgMaxKerneliPKfiS0_PfS0_iyfii_param_4,
	.param .u64 .ptr .align 1 _Z20colouredArgMaxKerneliPKfiS0_PfS0_iyfii_param_5,
	.param .u32 _Z20colouredArgMaxKerneliPKfiS0_PfS0_iyfii_param_6,
	.param .u64 _Z20colouredArgMaxKerneliPKfiS0_PfS0_iyfii_param_7,
	.param .f32 _Z20colouredArgMaxKerneliPKfiS0_PfS0_iyfii_param_8,
	.param .u32 _Z20colouredArgMaxKerneliPKfiS0_PfS0_iyfii_param_9,
	.param .u32 _Z20colouredArgMaxKerneliPKfiS0_PfS0_iyfii_param_10
)
{
	.reg .pred 	%p<27>;
	.reg .b32 	%r<107>;
	.reg .b32 	%f<50>;
	.reg .b64 	%rd<40>;

	ld.param.u32 	%r48, [_Z20colouredArgMaxKerneliPKfiS0_PfS0_iyfii_param_0];
	ld.param.u64 	%rd10, [_Z20colouredArgMaxKerneliPKfiS0_PfS0_iyfii_param_3];
	ld.param.u64 	%rd11, [_Z20colouredArgMaxKerneliPKfiS0_PfS0_iyfii_param_4];
	ld.param.u64 	%rd13, [_Z20colouredArgMaxKerneliPKfiS0_PfS0_iyfii_param_5];
	ld.param.u32 	%r45, [_Z20colouredArgMaxKerneliPKfiS0_PfS0_iyfii_param_6];
	ld.param.u64 	%rd12, [_Z20colouredArgMaxKerneliPKfiS0_PfS0_iyfii_param_7];
	ld.param.f32 	%f46, [_Z20colouredArgMaxKerneliPKfiS0_PfS0_iyfii_param_8];
	ld.param.u32 	%r46, [_Z20colouredArgMaxKerneliPKfiS0_PfS0_iyfii_param_9];
	ld.param.u32 	%r47, [_Z20colouredArgMaxKerneliPKfiS0_PfS0_iyfii_param_10];
	cvta.to.global.u64 	%rd1, %rd13;
	mov.u32 	%r49, %ctaid.x;
	mov.u32 	%r50, %ntid.x;
	mov.u32 	%r51, %tid.x;
	mad.lo.s32 	%r1, %r49, %r50, %r51;
	setp.ge.s32 	%p1, %r1, %r48;
	@%p1 bra 	$L__BB0_34;
	div.s32 	%r53, %r1, %r46;
	mul.lo.s32 	%r54, %r53, %r46;
	sub.s32 	%r55, %r1, %r54;
	max.s32 	%r56, %r55, 1;
	add.s32 	%r92, %r56, -1;
	max.s32 	%r3, %r53, 1;
	add.s32 	%r4, %r3, -1;
	add.s32 	%r57, %r55, 1;
	setp.lt.s32 	%p2, %r57, %r46;
	add.s32 	%r58, %r46, -1;
	selp.b32 	%r5, %r57, %r58, %p2;
	add.s32 	%r59, %r53, 1;
	setp.lt.s32 	%p3, %r59, %r47;
	add.s32 	%r60, %r47, -1;
	selp.b32 	%r6, %r59, %r60, %p3;
	setp.gt.s32 	%p4, %r92, %r5;
	mov.b32 	%r102, -1;
	@%p4 bra 	$L__BB0_31;
	add.s32 	%r7, %r6, 1;
	xor.b32  	%r62, %r6, 2;
	sub.s32 	%r63, %r62, %r3;
	and.b32  	%r8, %r63, 3;
	cvt.rn.f32.u32 	%f1, %r4;
	cvt.rn.f32.u32 	%f2, %r3;
	add.s32 	%r9, %r3, 1;
	cvt.rn.f32.u32 	%f3, %r9;
	add.s32 	%r10, %r3, 2;
	mov.b32 	%r102, -1;
	mul.wide.s32 	%rd24, %r45, 4;
$L__BB0_3:
	mov.u32 	%r11, %r92;
	setp.gt.s32 	%p5, %r4, %r6;
	@%p5 bra 	$L__BB0_30;
	setp.eq.s32 	%p6, %r8, 0;
	cvt.rn.f32.u32 	%f5, %r11;
	mov.u32 	%r96, %r4;
	@%p6 bra 	$L__BB0_16;
	tex.2d.v4.s32.f32 	{%r13, %r65, %r66, %r67}, [%rd12, {%f5, %f1}];
	setp.lt.s32 	%p7, %r13, 1;
	@%p7 bra 	$L__BB0_8;
	mul.wide.u32 	%rd14, %r13, 4;
	add.s64 	%rd2, %rd1, %rd14;
	add.s64 	%rd16, %rd2, %rd24;
	ld.global.f32 	%f6, [%rd16];
	setp.leu.f32 	%p8, %f6, %f46;
	@%p8 bra 	$L__BB0_8;
	ld.global.f32 	%f25, [%rd2];
	cvt.rzi.s32.f32 	%r102, %f25;
	mov.f32 	%f46, %f6;
$L__BB0_8:
	setp.eq.s32 	%p9, %r8, 1;
	mov.u32 	%r96, %r3;
	@%p9 bra 	$L__BB0_16;
	tex.2d.v4.s32.f32 	{%r16, %r68, %r69, %r70}, [%rd12, {%f5, %f2}];
	setp.lt.s32 	%p10, %r16, 1;
	@%p10 bra 	$L__BB0_12;
	mul.wide.u32 	%rd17, %r16, 4;
	add.s64 	%rd3, %rd1, %rd17;
	add.s64 	%rd19, %rd3, %rd24;
	ld.global.f32 	%f8, [%rd19];
	setp.leu.f32 	%p11, %f8, %f46;
	@%p11 bra 	$L__BB0_12;
	ld.global.f32 	%f26, [%rd3];
	cvt.rzi.s32.f32 	%r102, %f26;
	mov.f32 	%f46, %f8;
$L__BB0_12:
	setp.eq.s32 	%p12, %r8, 2;
	mov.u32 	%r96, %r9;
	@%p12 bra 	$L__BB0_16;
	tex.2d.v4.s32.f32 	{%r19, %r71, %r72, %r73}, [%rd12, {%f5, %f3}];
	setp.lt.s32 	%p13, %r19, 1;
	mov.u32 	%r96, %r10;
	@%p13 bra 	$L__BB0_16;
	mul.wide.u32 	%rd20, %r19, 4;
	add.s64 	%rd4, %rd1, %rd20;
	add.s64 	%rd22, %rd4, %rd24;
	ld.global.f32 	%f10, [%rd22];
	setp.leu.f32 	%p14, %f10, %f46;
	mov.u32 	%r96, %r10;
	@%p14 bra 	$L__BB0_16;
	ld.global.f32 	%f27, [%rd4];
	cvt.rzi.s32.f32 	%r102, %f27;
	mov.u32 	%r96, %r10;
	mov.f32 	%f46, %f10;
$L__BB0_16:
	sub.s32 	%r74, %r7, %r3;
	setp.lt.u32 	%p15, %r74, 3;
	@%p15 bra 	$L__BB0_30;
$L__BB0_17:
	cvt.rn.f32.u32 	%f28, %r96;
	tex.2d.v4.s32.f32 	{%r26, %r75, %r76, %r77}, [%rd12, {%f5, %f28}];
	setp.lt.s32 	%p16, %r26, 1;
	@%p16 bra 	$L__BB0_20;
	mul.wide.u32 	%rd23, %r26, 4;
	add.s64 	%rd5, %rd1, %rd23;
	add.s64 	%rd25, %rd5, %rd24;
	ld.global.f32 	%f14, [%rd25];
	setp.leu.f32 	%p17, %f14, %f46;
	@%p17 bra 	$L__BB0_20;
	ld.global.f32 	%f29, [%rd5];
	cvt.rzi.s32.f32 	%r102, %f29;
	mov.f32 	%f46, %f14;
$L__BB0_20:
	add.s32 	%r29, %r96, 1;
	cvt.rn.f32.u32 	%f30, %r29;
	tex.2d.v4.s32.f32 	{%r30, %r78, %r79, %r80}, [%rd12, {%f5, %f30}];
	setp.lt.s32 	%p18, %r30, 1;
	@%p18 bra 	$L__BB0_23;
	mul.wide.u32 	%rd26, %r30, 4;
	add.s64 	%rd6, %rd1, %rd26;
	add.s64 	%rd28, %rd6, %rd24;
	ld.global.f32 	%f16, [%rd28];
	setp.leu.f32 	%p19, %f16, %f46;
	@%p19 bra 	$L__BB0_23;
	ld.global.f32 	%f31, [%rd6];
	cvt.rzi.s32.f32 	%r102, %f31;
	mov.f32 	%f46, %f16;
$L__BB0_23:
	add.s32 	%r33, %r29, 1;
	cvt.rn.f32.u32 	%f32, %r33;
	tex.2d.v4.s32.f32 	{%r34, %r81, %r82, %r83}, [%rd12, {%f5, %f32}];
	setp.lt.s32 	%p20, %r34, 1;
	@%p20 bra 	$L__BB0_26;
	mul.wide.u32 	%rd29, %r34, 4;
	add.s64 	%rd7, %rd1, %rd29;
	add.s64 	%rd31, %rd7, %rd24;
	ld.global.f32 	%f18, [%rd31];
	setp.leu.f32 	%p21, %f18, %f46;
	@%p21 bra 	$L__BB0_26;
	ld.global.f32 	%f33, [%rd7];
	cvt.rzi.s32.f32 	%r102, %f33;
	mov.f32 	%f46, %f18;
$L__BB0_26:
	add.s32 	%r37, %r33, 1;
	cvt.rn.f32.u32 	%f34, %r37;
	tex.2d.v4.s32.f32 	{%r38, %r84, %r85, %r86}, [%rd12, {%f5, %f34}];
	setp.lt.s32 	%p22, %r38, 1;
	@%p22 bra 	$L__BB0_29;
	mul.wide.u32 	%rd32, %r38, 4;
	add.s64 	%rd8, %rd1, %rd32;
	add.s64 	%rd34, %rd8, %rd24;
	ld.global.f32 	%f20, [%rd34];
	setp.leu.f32 	%p23, %f20, %f46;
	@%p23 bra 	$L__BB0_29;
	ld.global.f32 	%f35, [%rd8];
	cvt.rzi.s32.f32 	%r102, %f35;
	mov.f32 	%f46, %f20;
$L__BB0_29:
	add.s32 	%r96, %r37, 1;
	setp.ne.s32 	%p24, %r96, %r7;
	@%p24 bra 	$L__BB0_17;
$L__BB0_30:
	add.s32 	%r92, %r11, 1;
	setp.ne.s32 	%p25, %r11, %r5;
	@%p25 bra 	$L__BB0_3;
$L__BB0_31:
	shl.b32 	%r87, %r1, 2;
	cvta.to.global.u64 	%rd35, %rd11;
	mul.wide.s32 	%rd36, %r87, 4;
	add.s64 	%rd9, %rd35, %rd36;
	setp.lt.s32 	%p26, %r102, 0;
	@%p26 bra 	$L__BB0_33;
	mul.lo.s32 	%r90, %r102, 3;
	cvta.to.global.u64 	%rd37, %rd10;
	mul.wide.u32 	%rd38, %r90, 4;
	add.s64 	%rd39, %rd37, %rd38;
	ld.global.f32 	%f36, [%rd39];
	st.global.f32 	[%rd9], %f36;
	ld.global.f32 	%f37, [%rd39+4];
	st.global.f32 	[%rd9+4], %f37;
	ld.global.f32 	%f38, [%rd39+8];
	st.global.f32 	[%rd9+8], %f38;
	mov.b32 	%r91, 1065353216;
	st.global.u32 	[%rd9+12], %r91;
	bra.uni 	$L__BB0_34;
$L__BB0_33:
	mov.b32 	%r88, 0;
	st.global.u32 	[%rd9], %r88;
	st.global.u32 	[%rd9+4], %r88;
	st.global.u32 	[%rd9+8], %r88;
	mov.b32 	%r89, 1065353216;
	st.global.u32 	[%rd9+12], %r89;
$L__BB0_34:
	ret;

}
	// .globl	_Z23getRGBDformMapIDsKernelyiPfiiiS_S_
.visible .entry _Z23getRGBDformMapIDsKernelyiPfiiiS_S_(
	.param .u64 _Z23getRGBDformMapIDsKernelyiPfiiiS_S__param_0,
	.param .u32 _Z23getRGBDformMapIDsKernelyiPfiiiS_S__param_1,
	.param .u64 .ptr .align 1 _Z23getRGBDformMapIDsKernelyiPfiiiS_S__param_2,
	.param .u32 _Z23getRGBDformMapIDsKernelyiPfiiiS_S__param_3,
	.param .u32 _Z23getRGBDformMapIDsKernelyiPfiiiS_S__param_4,
	.param .u32 _Z23getRGBDformMapIDsKernelyiPfiiiS_S__param_5,
	.param .u64 .ptr .align 1 _Z23getRGBDformMapIDsKernelyiPfiiiS_S__param_6,
	.param .u64 .ptr .align 1 _Z23getRGBDformMapIDsKernelyiPfiiiS_S__param_7
)
{
	.reg .pred 	%p<8>;
	.reg .b16 	%rs<12>;
	.reg .b32 	%r<56>;
	.reg .b32 	%f<65>;
	.reg .b64 	%rd<16>;

	ld.param.u64 	%rd4, [_Z23getRGBDformMapIDsKernelyiPfiiiS_S__param_0];
	ld.param.u32 	%r13, [_Z23getRGBDformMapIDsKernelyiPfiiiS_S__param_1];
	ld.param.u64 	%rd5, [_Z23getRGBDformMapIDsKernelyiPfiiiS_S__param_2];
	ld.param.u32 	%r14, [_Z23getRGBDformMapIDsKernelyiPfiiiS_S__param_3];
	ld.param.u32 	%r16, [_Z23getRGBDformMapIDsKernelyiPfiiiS_S__param_4];
	ld.param.u64 	%rd6, [_Z23getRGBDformMapIDsKernelyiPfiiiS_S__param_6];
	ld.param.u64 	%rd7, [_Z23getRGBDformMapIDsKernelyiPfiiiS_S__param_7];
	cvta.to.global.u64 	%rd1, %rd6;
	cvta.to.global.u64 	%rd2, %rd5;
	cvta.to.global.u64 	%rd3, %rd7;
	mov.u32 	%r17, %ctaid.x;
	mov.u32 	%r18, %ntid.x;
	mov.u32 	%r19, %tid.x;
	mad.lo.s32 	%r20, %r17, %r18, %r19;
	mov.u32 	%r21, %ctaid.y;
	mov.u32 	%r22, %ntid.y;
	mov.u32 	%r23, %tid.y;
	mad.lo.s32 	%r24, %r21, %r22, %r23;
	mul.lo.s32 	%r1, %r20, 5;
	mul.lo.s32 	%r2, %r24, 5;
	shl.b32 	%r3, %r16, 2;
	mov.b32 	%r55, -24;
$L__BB1_1:
	add.s32 	%r5, %r55, 25;
	cvt.u16.u32 	%rs1, %r55;
	add.s16 	%rs2, %rs1, 24;
	mul.lo.s16 	%rs3, %rs2, 205;
	shr.u16 	%rs4, %rs3, 10;
	mul.lo.s16 	%rs5, %rs4, 5;
	sub.s16 	%rs6, %rs2, %rs5;
	cvt.u32.u16 	%r25, %rs6;
	and.b32  	%r26, %r25, 255;
	cvt.u32.u16 	%r27, %rs4;
	add.s32 	%r6, %r1, %r26;
	add.s32 	%r7, %r2, %r27;
	cvt.rn.f32.s32 	%f19, %r6;
	cvt.rn.f32.u32 	%f20, %r7;
	tex.2d.v4.s32.f32 	{%r8, %r28, %r29, %r30}, [%rd4, {%f19, %f20}];
	setp.lt.s32 	%p1, %r8, 1;
	setp.ge.s32 	%p2, %r8, %r13;
	mov.f32 	%f58, 0f3F800000;
	mov.f32 	%f57, 0f47C34FF3;
	or.pred  	%p3, %p1, %p2;
	mov.f32 	%f59, %f58;
	mov.f32 	%f60, %f58;
	@%p3 bra 	$L__BB1_3;
	mul.lo.s32 	%r31, %r8, %r14;
	mul.wide.s32 	%rd8, %r31, 4;
	add.s64 	%rd9, %rd2, %rd8;
	ld.global.f32 	%f21, [%rd9];
	ld.global.f32 	%f22, [%rd9+4];
	ld.global.f32 	%f23, [%rd9+8];
	ld.global.f32 	%f24, [%rd1];
	sub.f32 	%f25, %f24, %f21;
	ld.global.f32 	%f26, [%rd1+4];
	sub.f32 	%f27, %f26, %f22;
	ld.global.f32 	%f28, [%rd1+8];
	sub.f32 	%f29, %f28, %f23;
	mul.f32 	%f30, %f27, %f27;
	fma.rn.f32 	%f31, %f25, %f25, %f30;
	fma.rn.f32 	%f32, %f29, %f29, %f31;
	sqrt.rn.f32 	%f57, %f32;
	ld.global.f32 	%f33, [%rd9+16];
	cvt.rzi.s32.f32 	%r32, %f33;
	shr.u32 	%r33, %r32, 16;
	and.b32  	%r34, %r33, 255;
	cvt.rn.f32.u32 	%f34, %r34;
	div.rn.f32 	%f60, %f34, 0f437F0000;
	shr.u32 	%r35, %r32, 8;
	and.b32  	%r36, %r35, 255;
	cvt.rn.f32.u32 	%f35, %r36;
	div.rn.f32 	%f59, %f35, 0f437F0000;
	and.b32  	%r37, %r32, 255;
	cvt.rn.f32.u32 	%f36, %r37;
	div.rn.f32 	%f58, %f36, 0f437F0000;
$L__BB1_3:
	shl.b32 	%r38, %r6, 2;
	mad.lo.s32 	%r39, %r3, %r7, %r38;
	mul.wide.s32 	%rd10, %r39, 4;
	add.s64 	%rd11, %rd3, %rd10;
	st.global.f32 	[%rd11], %f60;
	st.global.f32 	[%rd11+4], %f59;
	st.global.f32 	[%rd11+8], %f58;
	st.global.f32 	[%rd11+12], %f57;
	setp.eq.s32 	%p4, %r5, 25;
	@%p4 bra 	$L__BB1_7;
	cvt.u16.u32 	%rs7, %r5;
	mul.lo.s16 	%rs8, %rs7, 205;
	shr.u16 	%rs9, %rs8, 10;
	mul.lo.s16 	%rs10, %rs9, 5;
	sub.s16 	%rs11, %rs7, %rs10;
	cvt.u32.u16 	%r40, %rs11;
	and.b32  	%r41, %r40, 255;
	cvt.u32.u16 	%r42, %rs9;
	add.s32 	%r9, %r1, %r41;
	add.s32 	%r10, %r2, %r42;
	cvt.rn.f32.s32 	%f39, %r9;
	cvt.rn.f32.u32 	%f40, %r10;
	tex.2d.v4.s32.f32 	{%r11, %r43, %r44, %r45}, [%rd4, {%f39, %f40}];
	setp.lt.s32 	%p5, %r11, 1;
	setp.ge.s32 	%p6, %r11, %r13;
	mov.f32 	%f62, 0f3F800000;
	mov.f32 	%f61, 0f47C34FF3;
	or.pred  	%p7, %p5, %p6;
	mov.f32 	%f63, %f62;
	mov.f32 	%f64, %f62;
	@%p7 bra 	$L__BB1_6;
	mul.lo.s32 	%r46, %r11, %r14;
	mul.wide.s32 	%rd12, %r46, 4;
	add.s64 	%rd13, %rd2, %rd12;
	ld.global.f32 	%f41, [%rd13];
	ld.global.f32 	%f42, [%rd13+4];
	ld.global.f32 	%f43, [%rd13+8];
	ld.global.f32 	%f44, [%rd1];
	sub.f32 	%f45, %f44, %f41;
	ld.global.f32 	%f46, [%rd1+4];
	sub.f32 	%f47, %f46, %f42;
	ld.global.f32 	%f48, [%rd1+8];
	sub.f32 	%f49, %f48, %f43;
	mul.f32 	%f50, %f47, %f47;
	fma.rn.f32 	%f51, %f45, %f45, %f50;
	fma.rn.f32 	%f52, %f49, %f49, %f51;
	sqrt.rn.f32 	%f61, %f52;
	ld.global.f32 	%f53, [%rd13+16];
	cvt.rzi.s32.f32 	%r47, %f53;
	shr.u32 	%r48, %r47, 16;
	and.b32  	%r49, %r48, 255;
	cvt.rn.f32.u32 	%f54, %r49;
	div.rn.f32 	%f64, %f54, 0f437F0000;
	shr.u32 	%r50, %r47, 8;
	and.b32  	%r51, %r50, 255;
	cvt.rn.f32.u32 	%f55, %r51;
	div.rn.f32 	%f63, %f55, 0f437F0000;
	and.b32  	%r52, %r47, 255;
	cvt.rn.f32.u32 	%f56, %r52;
	div.rn.f32 	%f62, %f56, 0f437F0000;
$L__BB1_6:
	shl.b32 	%r53, %r9, 2;
	mad.lo.s32 	%r54, %r3, %r10, %r53;
	mul.wide.s32 	%rd14, %r54, 4;
	add.s64 	%rd15, %rd3, %rd14;
	st.global.f32 	[%rd15], %f64;
	st.global.f32 	[%rd15+4], %f63;
	st.global.f32 	[%rd15+8], %f62;
	st.global.f32 	[%rd15+12], %f61;
	add.s32 	%r55, %r55, 2;
	bra.uni 	$L__BB1_1;
$L__BB1_7:
	ret;

}
	// .globl	_Z25renderInfoToDisplayKernelPfiiS_
.visible .entry _Z25renderInfoToDisplayKernelPfiiS_(
	.param .u64 .ptr .align 1 _Z25renderInfoToDisplayKernelPfiiS__param_0,
	.param .u32 _Z25renderInfoToDisplayKernelPfiiS__param_1,
	.param .u32 _Z25renderInfoToDisplayKernelPfiiS__param_2,
	.param .u64 .ptr .align 1 _Z25renderInfoToDisplayKernelPfiiS__param_3
)
{
	.reg .pred 	%p<18>;
	.reg .b16 	%rs<12>;
	.reg .b32 	%r<41>;
	.reg .b32 	%f<7>;
	.reg .b64 	%rd<13>;

	ld.param.u64 	%rd3, [_Z25renderInfoToDisplayKernelPfiiS__param_0];
	ld.param.u32 	%r13, [_Z25renderInfoToDisplayKernelPfiiS__param_1];
	ld.param.u32 	%r14, [_Z25renderInfoToDisplayKernelPfiiS__param_2];
	ld.param.u64 	%rd4, [_Z25renderInfoToDisplayKernelPfiiS__param_3];
	cvta.to.global.u64 	%rd1, %rd4;
	cvta.to.global.u64 	%rd2, %rd3;
	mov.u32 	%r16, %ctaid.x;
	mov.u32 	%r17, %ntid.x;
	mov.u32 	%r18, %tid.x;
	mad.lo.s32 	%r19, %r16, %r17, %r18;
	mov.u32 	%r20, %ctaid.y;
	mov.u32 	%r21, %ntid.y;
	mov.u32 	%r22, %tid.y;
	mad.lo.s32 	%r23, %r20, %r21, %r22;
	mul.lo.s32 	%r1, %r19, 5;
	mul.lo.s32 	%r2, %r23, 5;
	shl.b32 	%r3, %r13, 2;
	mov.b32 	%r40, -24;
$L__BB2_1:
	add.s32 	%r5, %r40, 25;
	cvt.u16.u32 	%rs1, %r40;
	add.s16 	%rs2, %rs1, 24;
	mul.lo.s16 	%rs3, %rs2, 205;
	shr.u16 	%rs4, %rs3, 10;
	mul.lo.s16 	%rs5, %rs4, 5;
	sub.s16 	%rs6, %rs2, %rs5;
	cvt.u32.u16 	%r24, %rs6;
	and.b32  	%r25, %r24, 255;
	cvt.u32.u16 	%r26, %rs4;
	add.s32 	%r6, %r1, %r25;
	add.s32 	%r7, %r2, %r26;
	not.b32 	%r27, %r7;
	add.s32 	%r8, %r14, %r27;
	setp.lt.s32 	%p1, %r6, 0;
	setp.ge.s32 	%p2, %r6, %r13;
	setp.ge.s32 	%p3, %r7, %r14;
	or.pred  	%p4, %p2, %p3;
	or.pred  	%p5, %p4, %p1;
	@%p5 bra 	$L__BB2_4;
	setp.lt.s32 	%p6, %r8, 0;
	setp.ge.s32 	%p7, %r8, %r14;
	or.pred  	%p8, %p6, %p7;
	@%p8 bra 	$L__BB2_4;
	shl.b32 	%r28, %r6, 2;
	mad.lo.s32 	%r29, %r3, %r7, %r28;
	mul.wide.s32 	%rd5, %r29, 4;
	add.s64 	%rd6, %rd2, %rd5;
	ld.global.f32 	%f1, [%rd6];
	mad.lo.s32 	%r30, %r3, %r8, %r28;
	mul.wide.s32 	%rd7, %r30, 4;
	add.s64 	%rd8, %rd1, %rd7;
	st.global.f32 	[%rd8], %f1;
	ld.global.f32 	%f2, [%rd6+4];
	st.global.f32 	[%rd8+4], %f2;
	ld.global.f32 	%f3, [%rd6+8];
	st.global.f32 	[%rd8+8], %f3;
	mov.b32 	%r31, 1065353216;
	st.global.u32 	[%rd8+12], %r31;
$L__BB2_4:
	setp.eq.s32 	%p9, %r5, 25;
	@%p9 bra 	$L__BB2_9;
	cvt.u16.u32 	%rs7, %r5;
	mul.lo.s16 	%rs8, %rs7, 205;
	shr.u16 	%rs9, %rs8, 10;
	mul.lo.s16 	%rs10, %rs9, 5;
	sub.s16 	%rs11, %rs7, %rs10;
	cvt.u32.u16 	%r32, %rs11;
	and.b32  	%r33, %r32, 255;
	cvt.u32.u16 	%r34, %rs9;
	add.s32 	%r9, %r1, %r33;
	add.s32 	%r10, %r2, %r34;
	not.b32 	%r35, %r10;
	add.s32 	%r11, %r14, %r35;
	setp.lt.s32 	%p10, %r9, 0;
	setp.ge.s32 	%p11, %r9, %r13;
	setp.ge.s32 	%p12, %r10, %r14;
	or.pred  	%p13, %p11, %p12;
	or.pred  	%p14, %p13, %p10;
	@%p14 bra 	$L__BB2_8;
	setp.lt.s32 	%p15, %r11, 0;
	setp.ge.s32 	%p16, %r11, %r14;
	or.pred  	%p17, %p15, %p16;
	@%p17 bra 	$L__BB2_8;
	shl.b32 	%r36, %r9, 2;
	mad.lo.s32 	%r37, %r3, %r10, %r36;
	mul.wide.s32 	%rd9, %r37, 4;
	add.s64 	%rd10, %rd2, %rd9;
	ld.global.f32 	%f4, [%rd10];
	mad.lo.s32 	%r38, %r3, %r11, %r36;
	mul.wide.s32 	%rd11, %r38, 4;
	add.s64 	%rd12, %rd1, %rd11;
	st.global.f32 	[%rd12], %f4;
	ld.global.f32 	%f5, [%rd10+4];
	st.global.f32 	[%rd12+4], %f5;
	ld.global.f32 	%f6, [%rd10+8];
	st.global.f32 	[%rd12+8], %f6;
	mov.b32 	%r39, 1065353216;
	st.global.u32 	[%rd12+12], %r39;
$L__BB2_8:
	add.s32 	%r40, %r40, 2;
	bra.uni 	$L__BB2_1;
$L__BB2_9:
	ret;

}


// ===== COMPILED SASS (sm_100) =====

	.target	sm_100

	.elftype	@"ET_EXEC"


//--------------------- .note.nv.tkinfo           --------------------------
	.section	.note.nv.tkinfo,"",@"SHT_NOTE"
	.sectionflags	@"SHF_NOTE_NV_TKINFO"
	.tkinfo
        /*0018*/ 	.word	0x00000002
        /*0030*/ 	.string	""
        /*0030*/ 	.string	"ptxas"
        /*0030*/ 	.string	"Cuda compilation tools, release 13.0, V13.0.88"
        /*0030*/ 	.string	"Build cuda_13.0.r13.0/compiler.36424714_0"
        /*0030*/ 	.string	"-arch sm_100 -m 64 "



//--------------------- .note.nv.cuinfo           --------------------------
	.section	.note.nv.cuinfo,"",@"SHT_NOTE"
	.sectionflags	@"SHF_NOTE_NV_CUINFO"
        /*0018*/ 	.short	0x0002
        /*001a*/ 	.short	0x0064
        /*001c*/ 	.short	0x0082
	.zero		2


//--------------------- .nv.info                  --------------------------
	.section	.nv.info,"",@"SHT_CUDA_INFO"
	.align	4


	//----- nvinfo : EIATTR_REGCOUNT
	.align		4
        /*0000*/ 	.byte	0x04, 0x2f
        /*0002*/ 	.short	(.L_1 - .L_0)
	.align		4
.L_0:
        /*0004*/ 	.word	index@(_Z20colouredArgMaxKerneliPKfiS0_PfS0_iyfii)
        /*0008*/ 	.word	0x0000001c


	//----- nvinfo : EIATTR_FRAME_SIZE
	.align		4
.L_1:
        /*000c*/ 	.byte	0x04, 0x11
        /*000e*/ 	.short	(.L_3 - .L_2)
	.align		4
.L_2:
        /*0010*/ 	.word	index@(_Z20colouredArgMaxKerneliPKfiS0_PfS0_iyfii)
        /*0014*/ 	.word	0x00000000


	//----- nvinfo : EIATTR_REGCOUNT
	.align		4
.L_3:
        /*0018*/ 	.byte	0x04, 0x2f
        /*001a*/ 	.short	(.L_5 - .L_4)
	.align		4
.L_4:
        /*001c*/ 	.word	index@(_Z23getRGBDformMapIDsKernelyiPfiiiS_S_)
        /*0020*/ 	.word	0x0000001c


	//----- nvinfo : EIATTR_FRAME_SIZE
	.align		4
.L_5:
        /*0024*/ 	.byte	0x04, 0x11
        /*0026*/ 	.short	(.L_7 - .L_6)
	.align		4
.L_6:
        /*0028*/ 	.word	index@($__internal_1_$__cuda_sm3x_div_rn_noftz_f32_slowpath)
        /*002c*/ 	.word	0x00000000


	//----- nvinfo : EIATTR_FRAME_SIZE
	.align		4
.L_7:
        /*0030*/ 	.byte	0x04, 0x11
        /*0032*/ 	.short	(.L_9 - .L_8)
	.align		4
.L_8:
        /*0034*/ 	.word	index@($__internal_0_$__cuda_sm20_sqrt_rn_f32_slowpath)
        /*0038*/ 	.word	0x00000000


	//----- nvinfo : EIATTR_FRAME_SIZE
	.align		4
.L_9:
        /*003c*/ 	.byte	0x04, 0x11
        /*003e*/ 	.short	(.L_11 - .L_10)
	.align		4
.L_10:
        /*0040*/ 	.word	index@(_Z23getRGBDformMapIDsKernelyiPfiiiS_S_)
        /*0044*/ 	.word	0x00000000


	//----- nvinfo : EIATTR_REGCOUNT
	.align		4
.L_11:
        /*0048*/ 	.byte	0x04, 0x2f
        /*004a*/ 	.short	(.L_13 - .L_12)
	.align		4
.L_12:
        /*004c*/ 	.word	index@(_Z25renderInfoToDisplayKernelPfiiS_)
        /*0050*/ 	.word	0x00000016


	//----- nvinfo : EIATTR_FRAME_SIZE
	.align		4
.L_13:
        /*0054*/ 	.byte	0x04, 0x11
        /*0056*/ 	.short	(.L_15 - .L_14)
	.align		4
.L_14:
        /*0058*/ 	.word	index@(_Z25renderInfoToDisplayKernelPfiiS_)
        /*005c*/ 	.word	0x00000000


	//----- nvinfo : EIATTR_MIN_STACK_SIZE
	.align		4
.L_15:
        /*0060*/ 	.byte	0x04, 0x12
        /*0062*/ 	.short	(.L_17 - .L_16)
	.align		4
.L_16:
        /*0064*/ 	.word	index@(_Z25renderInfoToDisplayKernelPfiiS_)
        /*0068*/ 	.word	0x00000000


	//----- nvinfo : EIATTR_MIN_STACK_SIZE
	.align		4
.L_17:
        /*006c*/ 	.byte	0x04, 0x12
        /*006e*/ 	.short	(.L_19 - .L_18)
	.align		4
.L_18:
        /*0070*/ 	.word	index@(_Z23getRGBDformMapIDsKernelyiPfiiiS_S_)
        /*0074*/ 	.word	0x00000000


	//----- nvinfo : EIATTR_MIN_STACK_SIZE
	.align		4
.L_19:
        /*0078*/ 	.byte	0x04, 0x12
        /*007a*/ 	.short	(.L_21 - .L_20)
	.align		4
.L_20:
        /*007c*/ 	.word	index@(_Z20colouredArgMaxKerneliPKfiS0_PfS0_iyfii)
        /*0080*/ 	.word	0x00000000
.L_21:


//--------------------- .nv.compat                --------------------------
	.section	.nv.compat,"",@"SHT_CUDA_COMPAT_INFO"
	.align	4
        /*0000*/ 	.byte	0x02, 0x09, 0x00, 0x00, 0x02, 0x02, 0x02, 0x00, 0x02, 0x05, 0x05, 0x00, 0x03, 0x07, 0x01, 0x01
        /*0010*/ 	.byte	0x02, 0x03, 0x00, 0x00, 0x02, 0x06, 0x01, 0x00, 0x04, 0x0b, 0x08, 0x00, 0x01, 0x00, 0x00, 0x00
        /*0020*/ 	.byte	0x00, 0x00, 0x00, 0x00


//--------------------- .nv.info._Z25renderInfoToDisplayKernelPfiiS_ --------------------------
	.section	.nv.info._Z25renderInfoToDisplayKernelPfiiS_,"",@"SHT_CUDA_INFO"
	.sectionflags	@""
	.align	4


	//----- nvinfo : EIATTR_CUDA_API_VERSION
	.align		4
        /*0000*/ 	.byte	0x04, 0x37
        /*0002*/ 	.short	(.L_23 - .L_22)
.L_22:
        /*0004*/ 	.word	0x00000082


	//----- nvinfo : EIATTR_KPARAM_INFO
	.align		4
.L_23:
        /*0008*/ 	.byte	0x04, 0x17
        /*000a*/ 	.short	(.L_25 - .L_24)
.L_24:
        /*000c*/ 	.word	0x00000000
        /*0010*/ 	.short	0x0003
        /*0012*/ 	.short	0x0010
        /*0014*/ 	.byte	0x00, 0xf5, 0x21, 0x00


	//----- nvinfo : EIATTR_KPARAM_INFO
	.align		4
.L_25:
        /*0018*/ 	.byte	0x04, 0x17
        /*001a*/ 	.short	(.L_27 - .L_26)
.L_26:
        /*001c*/ 	.word	0x00000000
        /*0020*/ 	.short	0x0002
        /*0022*/ 	.short	0x000c
        /*0024*/ 	.byte	0x00, 0xf0, 0x11, 0x00


	//----- nvinfo : EIATTR_KPARAM_INFO
	.align		4
.L_27:
        /*0028*/ 	.byte	0x04, 0x17
        /*002a*/ 	.short	(.L_29 - .L_28)
.L_28:
        /*002c*/ 	.word	0x00000000
        /*0030*/ 	.short	0x0001
        /*0032*/ 	.short	0x0008
        /*0034*/ 	.byte	0x00, 0xf0, 0x11, 0x00


	//----- nvinfo : EIATTR_KPARAM_INFO
	.align		4
.L_29:
        /*0038*/ 	.byte	0x04, 0x17
        /*003a*/ 	.short	(.L_31 - .L_30)
.L_30:
        /*003c*/ 	.word	0x00000000
        /*0040*/ 	.short	0x0000
        /*0042*/ 	.short	0x0000
        /*0044*/ 	.byte	0x00, 0xf5, 0x21, 0x00


	//----- nvinfo : EIATTR_SPARSE_MMA_MASK
	.align		4
.L_31:
        /*0048*/ 	.byte	0x03, 0x50
        /*004a*/ 	.short	0x0000


	//----- nvinfo : EIATTR_MAXREG_COUNT
	.align		4
        /*004c*/ 	.byte	0x03, 0x1b
        /*004e*/ 	.short	0x00ff


	//----- nvinfo : EIATTR_MERCURY_ISA_VERSION
	.align		4
        /*0050*/ 	.byte	0x03, 0x5f
        /*0052*/ 	.short	0x0101


	//----- nvinfo : EIATTR_VRC_CTA_INIT_COUNT
	.align		4
        /*0054*/ 	.byte	0x02, 0x4a
	.zero		1
	.zero		1


	//----- nvinfo : EIATTR_EXIT_INSTR_OFFSETS
	.align		4
        /*0058*/ 	.byte	0x04, 0x1c
        /*005a*/ 	.short	(.L_33 - .L_32)


	//   ....[0]....
.L_32:
        /*005c*/ 	.word	0x00000380


	//----- nvinfo : EIATTR_CRS_STACK_SIZE
	.align		4
.L_33:
        /*0060*/ 	.byte	0x04, 0x1e
        /*0062*/ 	.short	(.L_35 - .L_34)
.L_34:
        /*0064*/ 	.word	0x00000000


	//----- nvinfo : EIATTR_CBANK_PARAM_SIZE
	.align		4
.L_35:
        /*0068*/ 	.byte	0x03, 0x19
        /*006a*/ 	.short	0x0018


	//----- nvinfo : EIATTR_PARAM_CBANK
	.align		4
        /*006c*/ 	.byte	0x04, 0x0a
        /*006e*/ 	.short	(.L_37 - .L_36)
	.align		4
.L_36:
        /*0070*/ 	.word	index@(.nv.constant0._Z25renderInfoToDisplayKernelPfiiS_)
        /*0074*/ 	.short	0x0380
        /*0076*/ 	.short	0x0018


	//----- nvinfo : EIATTR_SW_WAR
	.align		4
.L_37:
        /*0078*/ 	.byte	0x04, 0x36
        /*007a*/ 	.short	(.L_39 - .L_38)
.L_38:
        /*007c*/ 	.word	0x00000008
.L_39:


//--------------------- .nv.info._Z23getRGBDformMapIDsKernelyiPfiiiS_S_ --------------------------
	.section	.nv.info._Z23getRGBDformMapIDsKernelyiPfiiiS_S_,"",@"SHT_CUDA_INFO"
	.sectionflags	@""
	.align	4


	//----- nvinfo : EIATTR_CUDA_API_VERSION
	.align		4
        /*0000*/ 	.byte	0x04, 0x37
        /*0002*/ 	.short	(.L_41 - .L_40)
.L_40:
        /*0004*/ 	.word	0x00000082


	//----- nvinfo : EIATTR_KPARAM_INFO
	.align		4
.L_41:
        /*0008*/ 	.byte	0x04, 0x17
        /*000a*/ 	.short	(.L_43 - .L_42)
.L_42:
        /*000c*/ 	.word	0x00000000
        /*0010*/ 	.short	0x0007
        /*0012*/ 	.short	0x0030
        /*0014*/ 	.byte	0x00, 0xf5, 0x21, 0x00


	//----- nvinfo : EIATTR_KPARAM_INFO
	.align		4
.L_43:
        /*0018*/ 	.byte	0x04, 0x17
        /*001a*/ 	.short	(.L_45 - .L_44)
.L_44:
        /*001c*/ 	.word	0x00000000
        /*0020*/ 	.short	0x0006
        /*0022*/ 	.short	0x0028
        /*0024*/ 	.byte	0x00, 0xf5, 0x21, 0x00


	//----- nvinfo : EIATTR_KPARAM_INFO
	.align		4
.L_45:
        /*0028*/ 	.byte	0x04, 0x17
        /*002a*/ 	.short	(.L_47 - .L_46)
.L_46:
        /*002c*/ 	.word	0x00000000
        /*0030*/ 	.short	0x0005
        /*0032*/ 	.short	0x0020
        /*0034*/ 	.byte	0x00, 0xf0, 0x11, 0x00


	//----- nvinfo : EIATTR_KPARAM_INFO
	.align		4
.L_47:
        /*0038*/ 	.byte	0x04, 0x17
        /*003a*/ 	.short	(.L_49 - .L_48)
.L_48:
        /*003c*/ 	.word	0x00000000
        /*0040*/ 	.short	0x0004
        /*0042*/ 	.short	0x001c
        /*0044*/ 	.byte	0x00, 0xf0, 0x11, 0x00


	//----- nvinfo : EIATTR_KPARAM_INFO
	.align		4
.L_49:
        /*0048*/ 	.byte	0x04, 0x17
        /*004a*/ 	.short	(.L_51 - .L_50)
.L_50:
        /*004c*/ 	.word	0x00000000
        /*0050*/ 	.short	0x0003
        /*0052*/ 	.short	0x0018
        /*0054*/ 	.byte	0x00, 0xf0, 0x11, 0x00


	//----- nvinfo : EIATTR_KPARAM_INFO
	.align		4
.L_51:
        /*0058*/ 	.byte	0x04, 0x17
        /*005a*/ 	.short	(.L_53 - .L_52)
.L_52:
        /*005c*/ 	.word	0x00000000
        /*0060*/ 	.short	0x0002
        /*0062*/ 	.short	0x0010
        /*0064*/ 	.byte	0x00, 0xf5, 0x21, 0x00


	//----- nvinfo : EIATTR_KPARAM_INFO
	.align		4
.L_53:
        /*0068*/ 	.byte	0x04, 0x17
        /*006a*/ 	.short	(.L_55 - .L_54)
.L_54:
        /*006c*/ 	.word	0x00000000
        /*0070*/ 	.short	0x0001
        /*0072*/ 	.short	0x0008
        /*0074*/ 	.byte	0x00, 0xf0, 0x11, 0x00


	//----- nvinfo : EIATTR_KPARAM_INFO
	.align		4
.L_55:
        /*0078*/ 	.byte	0x04, 0x17
        /*007a*/ 	.short	(.L_57 - .L_56)
.L_56:
        /*007c*/ 	.word	0x00000000
        /*0080*/ 	.short	0x0000
        /*0082*/ 	.short	0x0000
        /*0084*/ 	.byte	0x00, 0xf0, 0x21, 0x00


	//----- nvinfo : EIATTR_SPARSE_MMA_MASK
	.align		4
.L_57:
        /*0088*/ 	.byte	0x03, 0x50
        /*008a*/ 	.short	0x0000


	//----- nvinfo : EIATTR_MAXREG_COUNT
	.align		4
        /*008c*/ 	.byte	0x03, 0x1b
        /*008e*/ 	.short	0x00ff


	//----- nvinfo : EIATTR_MERCURY_ISA_VERSION
	.align		4
        /*0090*/ 	.byte	0x03, 0x5f
        /*0092*/ 	.short	0x0101


	//----- nvinfo : EIATTR_VRC_CTA_INIT_COUNT
	.align		4
        /*0094*/ 	.byte	0x02, 0x4a
	.zero		1
	.zero		1


	//----- nvinfo : EIATTR_EXIT_INSTR_OFFSETS
	.align		4
        /*0098*/ 	.byte	0x04, 0x1c
        /*009a*/ 	.short	(.L_59 - .L_58)


	//   ....[0]....
.L_58:
        /*009c*/ 	.word	0x00000880


	//----- nvinfo : EIATTR_CRS_STACK_SIZE
	.align		4
.L_59:
        /*00a0*/ 	.byte	0x04, 0x1e
        /*00a2*/ 	.short	(.L_61 - .L_60)
.L_60:
        /*00a4*/ 	.word	0x00000000


	//----- nvinfo : EIATTR_CBANK_PARAM_SIZE
	.align		4
.L_61:
        /*00a8*/ 	.byte	0x03, 0x19
        /*00aa*/ 	.short	0x0038


	//----- nvinfo : EIATTR_PARAM_CBANK
	.align		4
        /*00ac*/ 	.byte	0x04, 0x0a
        /*00ae*/ 	.short	(.L_63 - .L_62)
	.align		4
.L_62:
        /*00b0*/ 	.word	index@(.nv.constant0._Z23getRGBDformMapIDsKernelyiPfiiiS_S_)
        /*00b4*/ 	.short	0x0380
        /*00b6*/ 	.short	0x0038


	//----- nvinfo : EIATTR_SW_WAR
	.align		4
.L_63:
        /*00b8*/ 	.byte	0x04, 0x36
        /*00ba*/ 	.short	(.L_65 - .L_64)
.L_64:
        /*00bc*/ 	.word	0x00000008
.L_65:


//--------------------- .nv.info._Z20colouredArgMaxKerneliPKfiS0_PfS0_iyfii --------------------------
	.section	.nv.info._Z20colouredArgMaxKerneliPKfiS0_PfS0_iyfii,"",@"SHT_CUDA_INFO"
	.sectionflags	@""
	.align	4


	//----- nvinfo : EIATTR_CUDA_API_VERSION
	.align		4
        /*0000*/ 	.byte	0x04, 0x37
        /*0002*/ 	.short	(.L_67 - .L_66)
.L_66:
        /*0004*/ 	.word	0x00000082


	//----- nvinfo : EIATTR_KPARAM_INFO
	.align		4
.L_67:
        /*0008*/ 	.byte	0x04, 0x17
        /*000a*/ 	.short	(.L_69 - .L_68)
.L_68:
        /*000c*/ 	.word	0x00000000
        /*0010*/ 	.short	0x000a
        /*0012*/ 	.short	0x0048
        /*0014*/ 	.byte	0x00, 0xf0, 0x11, 0x00


	//----- nvinfo : EIATTR_KPARAM_INFO
	.align		4
.L_69:
        /*0018*/ 	.byte	0x04, 0x17
        /*001a*/ 	.short	(.L_71 - .L_70)
.L_70:
        /*001c*/ 	.word	0x00000000
        /*0020*/ 	.short	0x0009
        /*0022*/ 	.short	0x0044
        /*0024*/ 	.byte	0x00, 0xf0, 0x11, 0x00


	//----- nvinfo : EIATTR_KPARAM_INFO
	.align		4
.L_71:
        /*0028*/ 	.byte	0x04, 0x17
        /*002a*/ 	.short	(.L_73 - .L_72)
.L_72:
        /*002c*/ 	.word	0x00000000
        /*0030*/ 	.short	0x0008
        /*0032*/ 	.short	0x0040
        /*0034*/ 	.byte	0x00, 0xf0, 0x11, 0x00


	//----- nvinfo : EIATTR_KPARAM_INFO
	.align		4
.L_73:
        /*0038*/ 	.byte	0x04, 0x17
        /*003a*/ 	.short	(.L_75 - .L_74)
.L_74:
        /*003c*/ 	.word	0x00000000
        /*0040*/ 	.short	0x0007
        /*0042*/ 	.short	0x0038
        /*0044*/ 	.byte	0x00, 0xf0, 0x21, 0x00


	//----- nvinfo : EIATTR_KPARAM_INFO
	.align		4
.L_75:
        /*0048*/ 	.byte	0x04, 0x17
        /*004a*/ 	.short	(.L_77 - .L_76)
.L_76:
        /*004c*/ 	.word	0x00000000
        /*0050*/ 	.short	0x0006
        /*0052*/ 	.short	0x0030
        /*0054*/ 	.byte	0x00, 0xf0, 0x11, 0x00


	//----- nvinfo : EIATTR_KPARAM_INFO
	.align		4
.L_77:
        /*0058*/ 	.byte	0x04, 0x17
        /*005a*/ 	.short	(.L_79 - .L_78)
.L_78:
        /*005c*/ 	.word	0x00000000
        /*0060*/ 	.short	0x0005
        /*0062*/ 	.short	0x0028
        /*0064*/ 	.byte	0x00, 0xf5, 0x21, 0x00


	//----- nvinfo : EIATTR_KPARAM_INFO
	.align		4
.L_79:
        /*0068*/ 	.byte	0x04, 0x17
        /*006a*/ 	.short	(.L_81 - .L_80)
.L_80:
        /*006c*/ 	.word	0x00000000
        /*0070*/ 	.short	0x0004
        /*0072*/ 	.short	0x0020
        /*0074*/ 	.byte	0x00, 0xf5, 0x21, 0x00


	//----- nvinfo : EIATTR_KPARAM_INFO
	.align		4
.L_81:
        /*0078*/ 	.byte	0x04, 0x17
        /*007a*/ 	.short	(.L_83 - .L_82)
.L_82:
        /*007c*/ 	.word	0x00000000
        /*0080*/ 	.short	0x0003
        /*0082*/ 	.short	0x0018
        /*0084*/ 	.byte	0x00, 0xf5, 0x21, 0x00


	//----- nvinfo : EIATTR_KPARAM_INFO
	.align		4
.L_83:
        /*0088*/ 	.byte	0x04, 0x17
        /*008a*/ 	.short	(.L_85 - .L_84)
.L_84:
        /*008c*/ 	.word	0x00000000
        /*0090*/ 	.short	0x0002
        /*0092*/ 	.short	0x0010
        /*0094*/ 	.byte	0x00, 0xf0, 0x11, 0x00


	//----- nvinfo : EIATTR_KPARAM_INFO
	.align		4
.L_85:
        /*0098*/ 	.byte	0x04, 0x17
        /*009a*/ 	.short	(.L_87 - .L_86)
.L_86:
        /*009c*/ 	.word	0x00000000
        /*00a0*/ 	.short	0x0001
        /*00a2*/ 	.short	0x0008
        /*00a4*/ 	.byte	0x00, 0xf5, 0x21, 0x00


	//----- nvinfo : EIATTR_KPARAM_INFO
	.align		4
.L_87:
        /*00a8*/ 	.byte	0x04, 0x17
        /*00aa*/ 	.short	(.L_89 - .L_88)
.L_88:
        /*00ac*/ 	.word	0x00000000
        /*00b0*/ 	.short	0x0000
        /*00b2*/ 	.short	0x0000
        /*00b4*/ 	.byte	0x00, 0xf0, 0x11, 0x00


	//----- nvinfo : EIATTR_SPARSE_MMA_MASK
	.align		4
.L_89:
        /*00b8*/ 	.byte	0x03, 0x50
        /*00ba*/ 	.short	0x0000


	//----- nvinfo : EIATTR_MAXREG_COUNT
	.align		4
        /*00bc*/ 	.byte	0x03, 0x1b
        /*00be*/ 	.short	0x00ff


	//----- nvinfo : EIATTR_MERCURY_ISA_VERSION
	.align		4
        /*00c0*/ 	.byte	0x03, 0x5f
        /*00c2*/ 	.short	0x0101


	//----- nvinfo : EIATTR_VRC_CTA_INIT_COUNT
	.align		4
        /*00c4*/ 	.byte	0x02, 0x4a
	.zero		1
	.zero		1


	//----- nvinfo : EIATTR_EXIT_INSTR_OFFSETS
	.align		4
        /*00c8*/ 	.byte	0x04, 0x1c
        /*00ca*/ 	.short	(.L_91 - .L_90)


	//   ....[0]....
.L_90:
        /*00cc*/ 	.word	0x00000070


	//   ....[1]....
        /*00d0*/ 	.word	0x00000e90


	//   ....[2]....
        /*00d4*/ 	.word	0x00000ef0


	//----- nvinfo : EIATTR_CRS_STACK_SIZE
	.align		4
.L_91:
        /*00d8*/ 	.byte	0x04, 0x1e
        /*00da*/ 	.short	(.L_93 - .L_92)
.L_92:
        /*00dc*/ 	.word	0x00000000


	//----- nvinfo : EIATTR_CBANK_PARAM_SIZE
	.align		4
.L_93:
        /*00e0*/ 	.byte	0x03, 0x19
        /*00e2*/ 	.short	0x004c


	//----- nvinfo : EIATTR_PARAM_CBANK
	.align		4
        /*00e4*/ 	.byte	0x04, 0x0a
        /*00e6*/ 	.short	(.L_95 - .L_94)
	.align		4
.L_94:
        /*00e8*/ 	.word	index@(.nv.constant0._Z20colouredArgMaxKerneliPKfiS0_PfS0_iyfii)
        /*00ec*/ 	.short	0x0380
        /*00ee*/ 	.short	0x004c


	//----- nvinfo : EIATTR_SW_WAR
	.align		4
.L_95:
        /*00f0*/ 	.byte	0x04, 0x36
        /*00f2*/ 	.short	(.L_97 - .L_96)
.L_96:
        /*00f4*/ 	.word	0x00000008
.L_97:


//--------------------- .nv.callgraph             --------------------------
	.section	.nv.callgraph,"",@"SHT_CUDA_CALLGRAPH"
	.align	4
	.sectionentsize	8
	.align		4
        /*0000*/ 	.word	0x00000000
	.align		4
        /*0004*/ 	.word	0xffffffff
	.align		4
        /*0008*/ 	.word	0x00000000
	.align		4
        /*000c*/ 	.word	0xfffffffe
	.align		4
        /*0010*/ 	.word	0x00000000
	.align		4
        /*0014*/ 	.word	0xfffffffd
	.align		4
        /*0018*/ 	.word	0x00000000
	.align		4
        /*001c*/ 	.word	0xfffffffc


//--------------------- .text._Z25renderInfoToDisplayKernelPfiiS_ --------------------------
	.section	.text._Z25renderInfoToDisplayKernelPfiiS_,"ax",@progbits
	.align	128
        .global         _Z25renderInfoToDisplayKernelPfiiS_
        .type           _Z25renderInfoToDisplayKernelPfiiS_,@function
        .size           _Z25renderInfoToDisplayKernelPfiiS_,(.L_x_64 - _Z25renderInfoToDisplayKernelPfiiS_)
        .other          _Z25renderInfoToDisplayKernelPfiiS_,@"STO_CUDA_ENTRY STV_DEFAULT"
_Z25renderInfoToDisplayKernelPfiiS_:
.text._Z25renderInfoToDisplayKernelPfiiS_:
[----:B------:R-:W-:Y:S01]  /*0000*/  LDC R1, c[0x0][0x37c] ;  /* 0x0000df00ff017b82 */ /* 0x000fe20000000800 */
[----:B------:R-:W0:Y:S07]  /*0010*/  S2R R7, SR_TID.X ;  /* 0x0000000000077919 */ /* 0x000e2e0000002100 */
[----:B------:R-:W0:Y:S01]  /*0020*/  LDC R0, c[0x0][0x360] ;  /* 0x0000d800ff007b82 */ /* 0x000e220000000800 */
[----:B------:R-:W1:Y:S01]  /*0030*/  LDCU UR4, c[0x0][0x388] ;  /* 0x00007100ff0477ac */ /* 0x000e620008000800 */
[----:B------:R-:W-:Y:S01]  /*0040*/  IMAD.MOV.U32 R12, RZ, RZ, -0x18 ;  /* 0xffffffe8ff0c7424 */ /* 0x000fe200078e00ff */
[----:B------:R-:W2:Y:S01]  /*0050*/  S2R R9, SR_TID.Y ;  /* 0x0000000000097919 */ /* 0x000ea20000002200 */
[----:B------:R-:W3:Y:S04]  /*0060*/  LDCU.64 UR6, c[0x0][0x358] ;  /* 0x00006b00ff0677ac */ /* 0x000ee80008000a00 */
[----:B------:R-:W0:Y:S01]  /*0070*/  S2UR UR5, SR_CTAID.X ;  /* 0x00000000000579c3 */ /* 0x000e220000002500 */
[----:B------:R-:W4:Y:S07]  /*0080*/  LDCU.64 UR10, c[0x0][0x388] ;  /* 0x00007100ff0a77ac */ /* 0x000f2e0008000a00 */
[----:B------:R-:W2:Y:S01]  /*0090*/  S2UR UR8, SR_CTAID.Y ;  /* 0x00000000000879c3 */ /* 0x000ea20000002600 */
[----:B-1----:R-:W-:-:S07]  /*00a0*/  USHF.L.U32 UR4, UR4, 0x2, URZ ;  /* 0x0000000204047899 */ /* 0x002fce00080006ff */
[----:B------:R-:W2:Y:S08]  /*00b0*/  LDC R6, c[0x0][0x364] ;  /* 0x0000d900ff067b82 */ /* 0x000eb00000000800 */
[----:B------:R-:W1:Y:S01]  /*00c0*/  LDC.64 R2, c[0x0][0x380] ;  /* 0x0000e000ff027b82 */ /* 0x000e620000000a00 */
[----:B0-----:R-:W-:-:S07]  /*00d0*/  IMAD R0, R0, UR5, R7 ;  /* 0x0000000500007c24 */ /* 0x001fce000f8e0207 */
[----:B------:R-:W0:Y:S01]  /*00e0*/  LDC.64 R4, c[0x0][0x390] ;  /* 0x0000e400ff047b82 */ /* 0x000e220000000a00 */
[----:B--234-:R-:W-:-:S07]  /*00f0*/  IMAD R6, R6, UR8, R9 ;  /* 0x0000000806067c24 */ /* 0x01cfce000f8e0209 */
.L_x_4:
[----:B--2---:R-:W-:Y:S01]  /*0100*/  VIADD R7, R12, 0x18 ;  /* 0x000000180c077836 */ /* 0x004fe20000000000 */
[----:B------:R-:W-:Y:S04]  /*0110*/  BSSY.RECONVERGENT B0, `(.L_x_0) ;  /* 0x0000026000007945 */ /* 0x000fe80003800200 */
[----:B------:R-:W-:-:S05]  /*0120*/  PRMT R8, R7, 0x9910, RZ ;  /* 0x0000991007087816 */ /* 0x000fca00000000ff */
[----:B------:R-:W-:-:S05]  /*0130*/  IMAD R8, R8, 0xcd, RZ ;  /* 0x000000cd08087824 */ /* 0x000fca00078e02ff */
[----:B------:R-:W-:-:S04]  /*0140*/  LOP3.LUT R8, R8, 0xffff, RZ, 0xc0, !PT ;  /* 0x0000ffff08087812 */ /* 0x000fc800078ec0ff */
[----:B------:R-:W-:-:S04]  /*0150*/  SHF.R.U32.HI R8, RZ, 0xa, R8 ;  /* 0x0000000aff087819 */ /* 0x000fc80000011608 */
[----:B------:R-:W-:-:S05]  /*0160*/  PRMT R9, R8, 0x9910, RZ ;  /* 0x0000991008097816 */ /* 0x000fca00000000ff */
[----:B------:R-:W-:-:S04]  /*0170*/  IMAD R9, R9, 0x5, RZ ;  /* 0x0000000509097824 */ /* 0x000fc800078e02ff */
[----:B------:R-:W-:Y:S01]  /*0180*/  IMAD.MOV R10, RZ, RZ, -R9 ;  /* 0x000000ffff0a7224 */ /* 0x000fe200078e0a09 */
[----:B------:R-:W-:-:S04]  /*0190*/  LOP3.LUT R9, R8, 0xffff, RZ, 0xc0, !PT ;  /* 0x0000ffff08097812 */ /* 0x000fc800078ec0ff */
[----:B------:R-:W-:Y:S01]  /*01a0*/  PRMT R8, R10, 0x7710, RZ ;  /* 0x000077100a087816 */ /* 0x000fe200000000ff */
[----:B------:R-:W-:-:S04]  /*01b0*/  IMAD R9, R6, 0x5, R9 ;  /* 0x0000000506097824 */ /* 0x000fc800078e0209 */
[----:B------:R-:W-:Y:S01]  /*01c0*/  IMAD.IADD R7, R7, 0x1, R8 ;  /* 0x0000000107077824 */ /* 0x000fe200078e0208 */
[----:B------:R-:W-:Y:S02]  /*01d0*/  LOP3.LUT R8, RZ, R9, RZ, 0x33, !PT ;  /* 0x00000009ff087212 */ /* 0x000fe400078e33ff */
[----:B------:R-:W-:Y:S02]  /*01e0*/  ISETP.GE.AND P0, PT, R9, UR11, PT ;  /* 0x0000000b09007c0c */ /* 0x000fe4000bf06270 */
[----:B------:R-:W-:Y:S02]  /*01f0*/  LOP3.LUT R7, R7, 0xff, RZ, 0xc0, !PT ;  /* 0x000000ff07077812 */ /* 0x000fe400078ec0ff */
[----:B------:R-:W-:-:S03]  /*0200*/  IADD3 R11, PT, PT, R8, UR11, RZ ;  /* 0x0000000b080b7c10 */ /* 0x000fc6000fffe0ff */
[----:B------:R-:W-:Y:S01]  /*0210*/  IMAD R10, R0, 0x5, R7 ;  /* 0x00000005000a7824 */ /* 0x000fe200078e0207 */
[----:B------:R-:W-:Y:S01]  /*0220*/  ISETP.GE.AND P1, PT, R11, UR11, PT ;  /* 0x0000000b0b007c0c */ /* 0x000fe2000bf26270 */
[----:B------:R-:W-:-:S03]  /*0230*/  VIADD R7, R12, 0x19 ;  /* 0x000000190c077836 */ /* 0x000fc60000000000 */
[C---:B------:R-:W-:Y:S02]  /*0240*/  ISETP.GE.OR P0, PT, R10.reuse, UR10, P0 ;  /* 0x0000000a0a007c0c */ /* 0x040fe40008706670 */
[----:B------:R-:W-:Y:S02]  /*0250*/  ISETP.LT.OR P1, PT, R11, RZ, P1 ;  /* 0x000000ff0b00720c */ /* 0x000fe40000f21670 */
[----:B------:R-:W-:-:S04]  /*0260*/  ISETP.LT.OR P0, PT, R10, RZ, P0 ;  /* 0x000000ff0a00720c */ /* 0x000fc80000701670 */
[----:B------:R-:W-:Y:S02]  /*0270*/  PLOP3.LUT P0, PT, P0, P1, PT, 0xf8, 0x8f ;  /* 0x00000000008f781c */ /* 0x000fe40000703f70 */
[----:B------:R-:W-:-:S11]  /*0280*/  ISETP.NE.AND P1, PT, R7, 0x19, PT ;  /* 0x000000190700780c */ /* 0x000fd60003f25270 */
[----:B------:R-:W-:Y:S05]  /*0290*/  @P0 BRA `(.L_x_1) ;  /* 0x0000000000340947 */ /* 0x000fea0003800000 */
[----:B------:R-:W-:-:S04]  /*02a0*/  IMAD.SHL.U32 R10, R10, 0x4, RZ ;  /* 0x000000040a0a7824 */ /* 0x000fc800078e00ff */
[----:B------:R-:W-:-:S04]  /*02b0*/  IMAD R9, R9, UR4, R10 ;  /* 0x0000000409097c24 */ /* 0x000fc8000f8e020a */
[----:B-1----:R-:W-:-:S05]  /*02c0*/  IMAD.WIDE R8, R9, 0x4, R2 ;  /* 0x0000000409087825 */ /* 0x002fca00078e0202 */
[----:B------:R-:W2:Y:S01]  /*02d0*/  LDG.E R13, desc[UR6][R8.64] ;  /* 0x00000006080d7981 */ /* 0x000ea2000c1e1900 */
[----:B------:R-:W-:-:S04]  /*02e0*/  IMAD R11, R11, UR4, R10 ;  /* 0x000000040b0b7c24 */ /* 0x000fc8000f8e020a */
[----:B0-----:R-:W-:-:S05]  /*02f0*/  IMAD.WIDE R10, R11, 0x4, R4 ;  /* 0x000000040b0a7825 */ /* 0x001fca00078e0204 */
[----:B--2---:R2:W-:Y:S04]  /*0300*/  STG.E desc[UR6][R10.64], R13 ;  /* 0x0000000d0a007986 */ /* 0x0045e8000c101906 */
[----:B------:R-:W3:Y:S01]  /*0310*/  LDG.E R15, desc[UR6][R8.64+0x4] ;  /* 0x00000406080f7981 */ /* 0x000ee2000c1e1900 */
[----:B------:R-:W-:-:S03]  /*0320*/  IMAD.MOV.U32 R19, RZ, RZ, 0x3f800000 ;  /* 0x3f800000ff137424 */ /* 0x000fc600078e00ff */
[----:B---3--:R2:W-:Y:S04]  /*0330*/  STG.E desc[UR6][R10.64+0x4], R15 ;  /* 0x0000040f0a007986 */ /* 0x0085e8000c101906 */
[----:B------:R-:W3:Y:S04]  /*0340*/  LDG.E R17, desc[UR6][R8.64+0x8] ;  /* 0x0000080608117981 */ /* 0x000ee8000c1e1900 */
[----:B------:R2:W-:Y:S04]  /*0350*/  STG.E desc[UR6][R10.64+0xc], R19 ;  /* 0x00000c130a007986 */ /* 0x0005e8000c101906 */
[----:B---3--:R2:W-:Y:S02]  /*0360*/  STG.E desc[UR6][R10.64+0x8], R17 ;  /* 0x000008110a007986 */ /* 0x0085e4000c101906 */
.L_x_1:
[----:B------:R-:W-:Y:S05]  /*0370*/  BSYNC.RECONVERGENT B0 ;  /* 0x0000000000007941 */ /* 0x000fea0003800200 */
.L_x_0:
[----:B------:R-:W-:Y:S05]  /*0380*/  @!P1 EXIT ;  /* 0x000000000000994d */ /* 0x000fea0003800000 */
[----:B------:R-:W-:Y:S01]  /*0390*/  PRMT R8, R7, 0x9910, RZ ;  /* 0x0000991007087816 */ /* 0x000fe200000000ff */
[----:B------:R-:W-:Y:S04]  /*03a0*/  BSSY.RECONVERGENT B0, `(.L_x_2) ;  /* 0x0000023000007945 */ /* 0x000fe80003800200 */
[----:B------:R-:W-:-:S05]  /*03b0*/  IMAD R8, R8, 0xcd, RZ ;  /* 0x000000cd08087824 */ /* 0x000fca00078e02ff */
[----:B------:R-:W-:-:S04]  /*03c0*/  LOP3.LUT R8, R8, 0xffff, RZ, 0xc0, !PT ;  /* 0x0000ffff08087812 */ /* 0x000fc800078ec0ff */
[----:B------:R-:W-:-:S04]  /*03d0*/  SHF.R.U32.HI R8, RZ, 0xa, R8 ;  /* 0x0000000aff087819 */ /* 0x000fc80000011608 */
[----:B------:R-:W-:-:S05]  /*03e0*/  PRMT R9, R8, 0x9910, RZ ;  /* 0x0000991008097816 */ /* 0x000fca00000000ff */
[----:B------:R-:W-:-:S05]  /*03f0*/  IMAD R9, R9, 0x5, RZ ;  /* 0x0000000509097824 */ /* 0x000fca00078e02ff */
[----:B--2---:R-:W-:Y:S02]  /*0400*/  IADD3 R10, PT, PT, RZ, -R9, RZ ;  /* 0x80000009ff0a7210 */ /* 0x004fe40007ffe0ff */
[----:B------:R-:W-:Y:S02]  /*0410*/  LOP3.LUT R9, R8, 0xffff, RZ, 0xc0, !PT ;  /* 0x0000ffff08097812 */ /* 0x000fe400078ec0ff */
[----:B------:R-:W-:-:S03]  /*0420*/  PRMT R8, R10, 0x7710, RZ ;  /* 0x000077100a087816 */ /* 0x000fc600000000ff */
[----:B------:R-:W-:Y:S02]  /*0430*/  IMAD R10, R6, 0x5, R9 ;  /* 0x00000005060a7824 */ /* 0x000fe400078e0209 */
[----:B------:R-:W-:-:S03]  /*0440*/  IMAD.IADD R7, R7, 0x1, R8 ;  /* 0x0000000107077824 */ /* 0x000fc600078e0208 */
[----:B------:R-:W-:Y:S02]  /*0450*/  LOP3.LUT R8, RZ, R10, RZ, 0x33, !PT ;  /* 0x0000000aff087212 */ /* 0x000fe400078e33ff */
[----:B------:R-:W-:Y:S02]  /*0460*/  LOP3.LUT R7, R7, 0xff, RZ, 0xc0, !PT ;  /* 0x000000ff07077812 */ /* 0x000fe400078ec0ff */
[----:B------:R-:W-:Y:S01]  /*0470*/  ISETP.GE.AND P0, PT, R10, UR11, PT ;  /* 0x0000000b0a007c0c */ /* 0x000fe2000bf06270 */
[----:B------:R-:W-:Y:S02]  /*0480*/  VIADD R14, R8, UR11 ;  /* 0x0000000b080e7c36 */ /* 0x000fe40008000000 */
[----:B------:R-:W-:-:S03]  /*0490*/  IMAD R7, R0, 0x5, R7 ;  /* 0x0000000500077824 */ /* 0x000fc600078e0207 */
[C---:B------:R-:W-:Y:S02]  /*04a0*/  ISETP.GE.AND P1, PT, R14.reuse, UR11, PT ;  /* 0x0000000b0e007c0c */ /* 0x040fe4000bf26270 */
[C---:B------:R-:W-:Y:S02]  /*04b0*/  ISETP.GE.OR P0, PT, R7.reuse, UR10, P0 ;  /* 0x0000000a07007c0c */ /* 0x040fe40008706670 */
[----:B------:R-:W-:Y:S02]  /*04c0*/  ISETP.LT.OR P1, PT, R14, RZ, P1 ;  /* 0x000000ff0e00720c */ /* 0x000fe40000f21670 */
[----:B------:R-:W-:-:S04]  /*04d0*/  ISETP.LT.OR P0, PT, R7, RZ, P0 ;  /* 0x000000ff0700720c */ /* 0x000fc80000701670 */
[----:B------:R-:W-:-:S13]  /*04e0*/  PLOP3.LUT P0, PT, P0, P1, PT, 0xf8, 0x8f ;  /* 0x00000000008f781c */ /* 0x000fda0000703f70 */
        /* <DEDUP_REMOVED lines=9> */
[----:B------:R-:W-:-:S03]  /*0580*/  HFMA2 R17, -RZ, RZ, 1.875, 0 ;  /* 0x3f800000ff117431 */ /* 0x000fc600000001ff */
[----:B---3--:R2:W-:Y:S04]  /*0590*/  STG.E desc[UR6][R10.64+0x4], R7 ;  /* 0x000004070a007986 */ /* 0x0085e8000c101906 */
[----:B------:R-:W3:Y:S04]  /*05a0*/  LDG.E R15, desc[UR6][R8.64+0x8] ;  /* 0x00000806080f7981 */ /* 0x000ee8000c1e1900 */
[----:B------:R2:W-:Y:S04]  /*05b0*/  STG.E desc[UR6][R10.64+0xc], R17 ;  /* 0x00000c110a007986 */ /* 0x0005e8000c101906 */
[----:B---3--:R2:W-:Y:S02]  /*05c0*/  STG.E desc[UR6][R10.64+0x8], R15 ;  /* 0x0000080f0a007986 */ /* 0x0085e4000c101906 */
.L_x_3:
[----:B------:R-:W-:Y:S05]  /*05d0*/  BSYNC.RECONVERGENT B0 ;  /* 0x0000000000007941 */ /* 0x000fea0003800200 */
.L_x_2:
[----:B------:R-:W-:Y:S01]  /*05e0*/  VIADD R12, R12, 0x2 ;  /* 0x000000020c0c7836 */ /* 0x000fe20000000000 */
[----:B------:R-:W-:Y:S06]  /*05f0*/  BRA `(.L_x_4) ;  /* 0xfffffff800c07947 */ /* 0x000fec000383ffff */
.L_x_5:
[----:B------:R-:W-:-:S00]  /*0600*/  BRA `(.L_x_5) ;  /* 0xfffffffc00fc7947 */ /* 0x000fc0000383ffff */
[----:B------:R-:W-:-:S00]  /*0610*/  NOP ;  /* 0x0000000000007918 */ /* 0x000fc00000000000 */
        /* <DEDUP_REMOVED lines=14> */
.L_x_64:


//--------------------- .text._Z23getRGBDformMapIDsKernelyiPfiiiS_S_ --------------------------
	.section	.text._Z23getRGBDformMapIDsKernelyiPfiiiS_S_,"ax",@progbits
	.align	128
        .global         _Z23getRGBDformMapIDsKernelyiPfiiiS_S_
        .type           _Z23getRGBDformMapIDsKernelyiPfiiiS_S_,@function
        .size           _Z23getRGBDformMapIDsKernelyiPfiiiS_S_,(.L_x_63 - _Z23getRGBDformMapIDsKernelyiPfiiiS_S_)
        .other          _Z23getRGBDformMapIDsKernelyiPfiiiS_S_,@"STO_CUDA_ENTRY STV_DEFAULT"
_Z23getRGBDformMapIDsKernelyiPfiiiS_S_:
.text._Z23getRGBDformMapIDsKernelyiPfiiiS_S_:
        /* <DEDUP_REMOVED lines=8> */
[----:B------:R-:W0:Y:S01]  /*0080*/  LDCU UR7, c[0x0][0x388] ;  /* 0x00007100ff0777ac */ /* 0x000e220008000800 */
[----:B------:R-:W0:Y:S06]  /*0090*/  LDCU UR10, c[0x0][0x398] ;  /* 0x00007300ff0a77ac */ /* 0x000e2c0008000800 */
[----:B------:R-:W2:Y:S01]  /*00a0*/  S2UR UR5, SR_CTAID.Y ;  /* 0x00000000000579c3 */ /* 0x000ea20000002600 */
[----:B-1----:R-:W-:-:S07]  /*00b0*/  USHF.L.U32 UR6, UR6, 0x2, URZ ;  /* 0x0000000206067899 */ /* 0x002fce00080006ff */
[----:B------:R-:W2:Y:S08]  /*00c0*/  LDC R5, c[0x0][0x364] ;  /* 0x0000d900ff057b82 */ /* 0x000eb00000000800 */
[----:B------:R-:W1:Y:S01]  /*00d0*/  LDC.64 R14, c[0x0][0x390] ;  /* 0x0000e400ff0e7b82 */ /* 0x000e620000000a00 */
[----:B0-----:R-:W-:-:S07]  /*00e0*/  IMAD R6, R6, UR4, R3 ;  /* 0x0000000406067c24 */ /* 0x001fce000f8e0203 */
[----:B------:R-:W0:Y:S01]  /*00f0*/  LDC.64 R12, c[0x0][0x3b0] ;  /* 0x0000ec00ff0c7b82 */ /* 0x000e220000000a00 */
[----:B--23--:R-:W-:-:S07]  /*0100*/  IMAD R5, R5, UR5, R0 ;  /* 0x0000000505057c24 */ /* 0x00cfce000f8e0200 */
.L_x_26:
[----:B------:R-:W-:Y:S01]  /*0110*/  VIADD R0, R4, 0x18 ;  /* 0x0000001804007836 */ /* 0x000fe20000000000 */
[----:B--2---:R-:W2:Y:S04]  /*0120*/  LDCU UR4, c[0x0][0x380] ;  /* 0x00007000ff0477ac */ /* 0x004ea80008000800 */
[----:B------:R-:W-:Y:S01]  /*0130*/  PRMT R2, R0, 0x9910, RZ ;  /* 0x0000991000027816 */ /* 0x000fe200000000ff */
[----:B------:R-:W-:-:S04]  /*0140*/  UMOV UR5, URZ ;  /* 0x000000ff00057c82 */ /* 0x000fc80008000000 */
[----:B------:R-:W-:-:S05]  /*0150*/  IMAD R2, R2, 0xcd, RZ ;  /* 0x000000cd02027824 */ /* 0x000fca00078e02ff */
[----:B------:R-:W-:-:S04]  /*0160*/  LOP3.LUT R2, R2, 0xffff, RZ, 0xc0, !PT ;  /* 0x0000ffff02027812 */ /* 0x000fc800078ec0ff */
[----:B------:R-:W-:-:S04]  /*0170*/  SHF.R.U32.HI R2, RZ, 0xa, R2 ;  /* 0x0000000aff027819 */ /* 0x000fc80000011602 */
[C---:B------:R-:W-:Y:S02]  /*0180*/  PRMT R3, R2.reuse, 0x9910, RZ ;  /* 0x0000991002037816 */ /* 0x040fe400000000ff */
[----:B------:R-:W-:-:S03]  /*0190*/  LOP3.LUT R18, R2, 0xffff, RZ, 0xc0, !PT ;  /* 0x0000ffff02127812 */ /* 0x000fc600078ec0ff */
[----:B------:R-:W-:Y:S02]  /*01a0*/  IMAD R3, R3, 0x5, RZ ;  /* 0x0000000503037824 */ /* 0x000fe400078e02ff */
[----:B------:R-:W-:-:S03]  /*01b0*/  IMAD R18, R5, 0x5, R18 ;  /* 0x0000000505127824 */ /* 0x000fc600078e0212 */
[----:B------:R-:W-:Y:S02]  /*01c0*/  IADD3 R3, PT, PT, RZ, -R3, RZ ;  /* 0x80000003ff037210 */ /* 0x000fe40007ffe0ff */
[----:B------:R-:W-:Y:S02]  /*01d0*/  I2FP.F32.U32 R9, R18 ;  /* 0x0000001200097245 */ /* 0x000fe40000201000 */
[----:B------:R-:W-:-:S05]  /*01e0*/  PRMT R3, R3, 0x7710, RZ ;  /* 0x0000771003037816 */ /* 0x000fca00000000ff */
[----:B------:R-:W-:-:S05]  /*01f0*/  IMAD.IADD R0, R0, 0x1, R3 ;  /* 0x0000000100007824 */ /* 0x000fca00078e0203 */
[----:B------:R-:W-:Y:S01]  /*0200*/  LOP3.LUT R17, R0, 0xff, RZ, 0xc0, !PT ;  /* 0x000000ff00117812 */ /* 0x000fe200078ec0ff */
[----:B------:R-:W-:-:S04]  /*0210*/  IMAD.MOV.U32 R0, RZ, RZ, -0x3e000000 ;  /* 0xc2000000ff007424 */ /* 0x000fc800078e00ff */
[----:B------:R-:W-:-:S05]  /*0220*/  IMAD R17, R6, 0x5, R17 ;  /* 0x0000000506117824 */ /* 0x000fca00078e0211 */
[----:B------:R-:W-:-:S04]  /*0230*/  I2FP.F32.S32 R8, R17 ;  /* 0x0000001100087245 */ /* 0x000fc80000201400 */
[----:B--2---:R-:W5:Y:S01]  /*0240*/  TEX.LL RZ, R9, R8, R0, UR4, 2D, 0x1 ;  /* 0x28ff040008097f60 */ /* 0x004f6200089e01ff */
[----:B------:R-:W-:Y:S01]  /*0250*/  BSSY.RECONVERGENT B0, `(.L_x_6) ;  /* 0x000005a000007945 */ /* 0x000fe20003800200 */
[----:B------:R-:W-:Y:S01]  /*0260*/  HFMA2 R19, -RZ, RZ, 1.875, 0 ;  /* 0x3f800000ff137431 */ /* 0x000fe200000001ff */
[----:B------:R-:W-:Y:S01]  /*0270*/  IADD3 R16, PT, PT, R4, 0x19, RZ ;  /* 0x0000001904107810 */ /* 0x000fe20007ffe0ff */
[----:B------:R-:W-:Y:S01]  /*0280*/  IMAD.MOV.U32 R3, RZ, RZ, 0x3f800000 ;  /* 0x3f800000ff037424 */ /* 0x000fe200078e00ff */
[----:B------:R-:W-:Y:S01]  /*0290*/  MOV R2, 0x437f0000 ;  /* 0x437f000000027802 */ /* 0x000fe20000000f00 */
[----:B------:R-:W-:Y:S02]  /*02a0*/  IMAD.MOV.U32 R11, RZ, RZ, 0x47c34ff3 ;  /* 0x47c34ff3ff0b7424 */ /* 0x000fe400078e00ff */
[----:B------:R-:W-:Y:S01]  /*02b0*/  IMAD.MOV.U32 R10, RZ, RZ, 0x3f800000 ;  /* 0x3f800000ff0a7424 */ /* 0x000fe200078e00ff */
[----:B-----5:R-:W-:-:S04]  /*02c0*/  ISETP.GE.AND P0, PT, R9, UR7, PT ;  /* 0x0000000709007c0c */ /* 0x020fc8000bf06270 */
[----:B------:R-:W-:-:S13]  /*02d0*/  ISETP.LT.OR P0, PT, R9, 0x1, P0 ;  /* 0x000000010900780c */ /* 0x000fda0000701670 */
[----:B------:R-:W-:Y:S05]  /*02e0*/  @P0 BRA `(.L_x_7) ;  /* 0x0000000400400947 */ /* 0x000fea0003800000 */
[----:B------:R-:W2:Y:S01]  /*02f0*/  LDC.64 R10, c[0x0][0x3a8] ;  /* 0x0000ea00ff0a7b82 */ /* 0x000ea20000000a00 */
[----:B------:R-:W-:-:S04]  /*0300*/  IMAD R9, R9, UR10, RZ ;  /* 0x0000000a09097c24 */ /* 0x000fc8000f8e02ff */
[----:B-1----:R-:W-:-:S05]  /*0310*/  IMAD.WIDE R8, R9, 0x4, R14 ;  /* 0x0000000409087825 */ /* 0x002fca00078e020e */
[----:B------:R-:W3:Y:S04]  /*0320*/  LDG.E R3, desc[UR8][R8.64+0x4] ;  /* 0x0000040808037981 */ /* 0x000ee8000c1e1900 */
[----:B------:R-:W4:Y:S04]  /*0330*/  LDG.E R0, desc[UR8][R8.64] ;  /* 0x0000000808007981 */ /* 0x000f28000c1e1900 */
[----:B------:R-:W4:Y:S04]  /*0340*/  LDG.E R7, desc[UR8][R8.64+0x8] ;  /* 0x0000080808077981 */ /* 0x000f28000c1e1900 */
[----:B--2---:R-:W3:Y:S04]  /*0350*/  LDG.E R20, desc[UR8][R10.64+0x4] ;  /* 0x000004080a147981 */ /* 0x004ee8000c1e1900 */
[----:B------:R-:W4:Y:S04]  /*0360*/  LDG.E R19, desc[UR8][R10.64] ;  /* 0x000000080a137981 */ /* 0x000f28000c1e1900 */
[----:B------:R-:W2:Y:S01]  /*0370*/  LDG.E R22, desc[UR8][R10.64+0x8] ;  /* 0x000008080a167981 */ /* 0x000ea2000c1e1900 */
[----:B------:R-:W-:Y:S01]  /*0380*/  BSSY.RECONVERGENT B1, `(.L_x_8) ;  /* 0x0000014000017945 */ /* 0x000fe20003800200 */
[----:B---3--:R-:W-:Y:S01]  /*0390*/  FADD R3, -R3, R20 ;  /* 0x0000001403037221 */ /* 0x008fe20000000100 */
[----:B----4-:R-:W-:-:S03]  /*03a0*/  FADD R0, -R0, R19 ;  /* 0x0000001300007221 */ /* 0x010fc60000000100 */
[----:B------:R-:W-:Y:S01]  /*03b0*/  FMUL R3, R3, R3 ;  /* 0x0000000303037220 */ /* 0x000fe20000400000 */
[----:B--2---:R-:W-:-:S03]  /*03c0*/  FADD R7, -R7, R22 ;  /* 0x0000001607077221 */ /* 0x004fc60000000100 */
[----:B------:R-:W-:-:S04]  /*03d0*/  FFMA R0, R0, R0, R3 ;  /* 0x0000000000007223 */ /* 0x000fc80000000003 */
[----:B------:R-:W-:-:S04]  /*03e0*/  FFMA R20, R7, R7, R0 ;  /* 0x0000000707147223 */ /* 0x000fc80000000000 */
[----:B------:R-:W-:Y:S01]  /*03f0*/  VIADD R0, R20, 0xf3000000 ;  /* 0xf300000014007836 */ /* 0x000fe20000000000 */
[----:B------:R1:W2:Y:S04]  /*0400*/  MUFU.RSQ R3, R20 ;  /* 0x0000001400037308 */ /* 0x0002a80000001400 */
[----:B------:R-:W-:-:S13]  /*0410*/  ISETP.GT.U32.AND P0, PT, R0, 0x727fffff, PT ;  /* 0x727fffff0000780c */ /* 0x000fda0003f04070 */
[----:B-12---:R-:W-:Y:S05]  /*0420*/  @!P0 BRA `(.L_x_9) ;  /* 0x0000000000148947 */ /* 0x006fea0003800000 */
[----:B------:R-:W-:Y:S02]  /*0430*/  MOV R0, R20 ;  /* 0x0000001400007202 */ /* 0x000fe40000000f00 */
[----:B------:R-:W-:-:S07]  /*0440*/  MOV R23, 0x460 ;  /* 0x0000046000177802 */ /* 0x000fce0000000f00 */
[----:B0-----:R-:W-:Y:S05]  /*0450*/  CALL.REL.NOINC `($__internal_0_$__cuda_sm20_sqrt_rn_f32_slowpath) ;  /* 0x0000000800e47944 */ /* 0x001fea0003c00000 */
[----:B------:R-:W-:Y:S01]  /*0460*/  IMAD.MOV.U32 R11, RZ, RZ, R3 ;  /* 0x000000ffff0b7224 */ /* 0x000fe200078e0003 */
[----:B------:R-:W-:Y:S06]  /*0470*/  BRA `(.L_x_10) ;  /* 0x0000000000107947 */ /* 0x000fec0003800000 */
.L_x_9:
[----:B------:R-:W-:Y:S01]  /*0480*/  FMUL.FTZ R11, R20, R3 ;  /* 0x00000003140b7220 */ /* 0x000fe20000410000 */
[----:B------:R-:W-:-:S03]  /*0490*/  FMUL.FTZ R3, R3, 0.5 ;  /* 0x3f00000003037820 */ /* 0x000fc60000410000 */
[----:B------:R-:W-:-:S04]  /*04a0*/  FFMA R0, -R11, R11, R20 ;  /* 0x0000000b0b007223 */ /* 0x000fc80000000114 */
[----:B------:R-:W-:-:S07]  /*04b0*/  FFMA R11, R0, R3, R11 ;  /* 0x00000003000b7223 */ /* 0x000fce000000000b */
.L_x_10:
[----:B------:R-:W-:Y:S05]  /*04c0*/  BSYNC.RECONVERGENT B1 ;  /* 0x0000000000017941 */ /* 0x000fea0003800200 */
.L_x_8:
[----:B------:R-:W2:Y:S01]  /*04d0*/  LDG.E R24, desc[UR8][R8.64+0x10] ;  /* 0x0000100808187981 */ /* 0x000ea2000c1e1900 */
[----:B------:R-:W-:Y:S02]  /*04e0*/  HFMA2 R7, -RZ, RZ, 0.9375, -7.688999176025390625e-06 ;  /* 0x3b808081ff077431 */ /* 0x000fe400000001ff */
[----:B------:R-:W-:Y:S01]  /*04f0*/  IMAD.MOV.U32 R10, RZ, RZ, 0x3f800000 ;  /* 0x3f800000ff0a7424 */ /* 0x000fe200078e00ff */
[----:B------:R-:W-:Y:S01]  /*0500*/  BSSY.RECONVERGENT B1, `(.L_x_11) ;  /* 0x000000f000017945 */ /* 0x000fe20003800200 */
[----:B--2---:R-:W1:Y:S02]  /*0510*/  F2I.TRUNC.NTZ R24, R24 ;  /* 0x0000001800187305 */ /* 0x004e64000020f100 */
[----:B-1----:R-:W-:-:S04]  /*0520*/  SHF.R.U32.HI R0, RZ, 0x10, R24 ;  /* 0x00000010ff007819 */ /* 0x002fc80000011618 */
[----:B------:R-:W-:Y:S01]  /*0530*/  LOP3.LUT R3, R0, 0xff, RZ, 0xc0, !PT ;  /* 0x000000ff00037812 */ /* 0x000fe200078ec0ff */
[----:B------:R-:W-:-:S03]  /*0540*/  FFMA R0, R7, -255, R10 ;  /* 0xc37f000007007823 */ /* 0x000fc6000000000a */
[----:B------:R-:W-:Y:S01]  /*0550*/  I2FP.F32.U32 R3, R3 ;  /* 0x0000000300037245 */ /* 0x000fe20000201000 */
[----:B------:R-:W-:-:S03]  /*0560*/  FFMA R0, R0, R7, 0.0039215688593685626984 ;  /* 0x3b80808100007423 */ /* 0x000fc60000000007 */
[----:B------:R-:W1:Y:S01]  /*0570*/  FCHK P0, R3, 255 ;  /* 0x437f000003007902 */ /* 0x000e620000000000 */
[----:B------:R-:W-:-:S04]  /*0580*/  FFMA R7, R3, R0, RZ ;  /* 0x0000000003077223 */ /* 0x000fc800000000ff */
[----:B------:R-:W-:-:S04]  /*0590*/  FFMA R8, R7, -255, R3 ;  /* 0xc37f000007087823 */ /* 0x000fc80000000003 */
[----:B------:R-:W-:Y:S01]  /*05a0*/  FFMA R10, R0, R8, R7 ;  /* 0x00000008000a7223 */ /* 0x000fe20000000007 */
[----:B-1----:R-:W-:Y:S06]  /*05b0*/  @!P0 BRA `(.L_x_12) ;  /* 0x00000000000c8947 */ /* 0x002fec0003800000 */
[----:B------:R-:W-:-:S07]  /*05c0*/  MOV R8, 0x5e0 ;  /* 0x000005e000087802 */ /* 0x000fce0000000f00 */
[----:B0-----:R-:W-:Y:S05]  /*05d0*/  CALL.REL.NOINC `($__internal_1_$__cuda_sm3x_div_rn_noftz_f32_slowpath) ;  /* 0x0000000800dc7944 */ /* 0x001fea0003c00000 */
[----:B------:R-:W-:-:S07]  /*05e0*/  MOV R10, R0 ;  /* 0x00000000000a7202 */ /* 0x000fce0000000f00 */
.L_x_12:
[----:B------:R-:W-:Y:S05]  /*05f0*/  BSYNC.RECONVERGENT B1 ;  /* 0x0000000000017941 */ /* 0x000fea0003800200 */
.L_x_11:
[----:B------:R-:W-:Y:S01]  /*0600*/  SHF.R.U32.HI R0, RZ, 0x8, R24 ;  /* 0x00000008ff007819 */ /* 0x000fe20000011618 */
[----:B------:R-:W-:Y:S01]  /*0610*/  IMAD.MOV.U32 R7, RZ, RZ, 0x3b808081 ;  /* 0x3b808081ff077424 */ /* 0x000fe200078e00ff */
[----:B------:R-:W-:Y:S02]  /*0620*/  BSSY.RECONVERGENT B1, `(.L_x_13) ;  /* 0x000000d000017945 */ /* 0x000fe40003800200 */
[----:B------:R-:W-:Y:S01]  /*0630*/  LOP3.LUT R3, R0, 0xff, RZ, 0xc0, !PT ;  /* 0x000000ff00037812 */ /* 0x000fe200078ec0ff */
[----:B------:R-:W-:-:S03]  /*0640*/  FFMA R0, -R2, R7, 1 ;  /* 0x3f80000002007423 */ /* 0x000fc60000000107 */
        /* <DEDUP_REMOVED lines=10> */
.L_x_14:
[----:B------:R-:W-:Y:S05]  /*06f0*/  BSYNC.RECONVERGENT B1 ;  /* 0x0000000000017941 */ /* 0x000fea0003800200 */
.L_x_13:
[----:B------:R-:W1:Y:S01]  /*0700*/  I2F.U8 R24, R24 ;  /* 0x0000001800187306 */ /* 0x000e620000001000 */
[----:B------:R-:W-:Y:S01]  /*0710*/  IMAD.MOV.U32 R3, RZ, RZ, 0x3b808081 ;  /* 0x3b808081ff037424 */ /* 0x000fe200078e00ff */
[----:B------:R-:W-:Y:S03]  /*0720*/  BSSY.RECONVERGENT B1, `(.L_x_7) ;  /* 0x000000c000017945 */ /* 0x000fe60003800200 */
[----:B------:R-:W-:-:S04]  /*0730*/  FFMA R0, -R2, R3, 1 ;  /* 0x3f80000002007423 */ /* 0x000fc80000000103 */
[----:B------:R-:W-:Y:S01]  /*0740*/  FFMA R0, R0, R3, 0.0039215688593685626984 ;  /* 0x3b80808100007423 */ /* 0x000fe20000000003 */
[----:B-1----:R-:W1:Y:S03]  /*0750*/  FCHK P0, R24, 255 ;  /* 0x437f000018007902 */ /* 0x002e660000000000 */
[----:B------:R-:W-:-:S04]  /*0760*/  FFMA R3, R0, R24, RZ ;  /* 0x0000001800037223 */ /* 0x000fc800000000ff */
[----:B------:R-:W-:-:S04]  /*0770*/  FFMA R8, R3, -255, R24 ;  /* 0xc37f000003087823 */ /* 0x000fc80000000018 */
[----:B------:R-:W-:Y:S01]  /*0780*/  FFMA R3, R0, R8, R3 ;  /* 0x0000000800037223 */ /* 0x000fe20000000003 */
[----:B-1----:R-:W-:Y:S06]  /*0790*/  @!P0 BRA `(.L_x_15) ;  /* 0x0000000000108947 */ /* 0x002fec0003800000 */
[----:B------:R-:W-:Y:S02]  /*07a0*/  MOV R3, R24 ;  /* 0x0000001800037202 */ /* 0x000fe40000000f00 */
[----:B------:R-:W-:-:S07]  /*07b0*/  MOV R8, 0x7d0 ;  /* 0x000007d000087802 */ /* 0x000fce0000000f00 */
[----:B0-----:R-:W-:Y:S05]  /*07c0*/  CALL.REL.NOINC `($__internal_1_$__cuda_sm3x_div_rn_noftz_f32_slowpath) ;  /* 0x0000000800607944 */ /* 0x001fea0003c00000 */
[----:B------:R-:W-:-:S07]  /*07d0*/  IMAD.MOV.U32 R3, RZ, RZ, R0 ;  /* 0x000000ffff037224 */ /* 0x000fce00078e0000 */
.L_x_15:
[----:B------:R-:W-:Y:S05]  /*07e0*/  BSYNC.RECONVERGENT B1 ;  /* 0x0000000000017941 */ /* 0x000fea0003800200 */
.L_x_7:
[----:B------:R-:W-:Y:S05]  /*07f0*/  BSYNC.RECONVERGENT B0 ;  /* 0x0000000000007941 */ /* 0x000fea0003800200 */
.L_x_6:
[----:B------:R-:W-:Y:S02]  /*0800*/  SHF.L.U32 R17, R17, 0x2, RZ ;  /* 0x0000000211117819 */ /* 0x000fe400000006ff */
[----:B------:R-:W-:-:S03]  /*0810*/  ISETP.NE.AND P0, PT, R16, 0x19, PT ;  /* 0x000000191000780c */ /* 0x000fc60003f05270 */
[----:B------:R-:W-:-:S04]  /*0820*/  IMAD R9, R18, UR6, R17 ;  /* 0x0000000612097c24 */ /* 0x000fc8000f8e0211 */
[----:B0-----:R-:W-:-:S05]  /*0830*/  IMAD.WIDE R8, R9, 0x4, R12 ;  /* 0x0000000409087825 */ /* 0x001fca00078e020c */
[----:B------:R0:W-:Y:S04]  /*0840*/  STG.E desc[UR8][R8.64], R10 ;  /* 0x0000000a08007986 */ /* 0x0001e8000c101908 */
[----:B------:R0:W-:Y:S04]  /*0850*/  STG.E desc[UR8][R8.64+0x4], R19 ;  /* 0x0000041308007986 */ /* 0x0001e8000c101908 */
[----:B------:R0:W-:Y:S04]  /*0860*/  STG.E desc[UR8][R8.64+0x8], R3 ;  /* 0x0000080308007986 */ /* 0x0001e8000c101908 */
[----:B------:R0:W-:Y:S01]  /*0870*/  STG.E desc[UR8][R8.64+0xc], R11 ;  /* 0x00000c0b08007986 */ /* 0x0001e2000c101908 */
[----:B------:R-:W-:Y:S05]  /*0880*/  @!P0 EXIT ;  /* 0x000000000000894d */ /* 0x000fea0003800000 */
[----:B------:R-:W-:Y:S01]  /*0890*/  PRMT R0, R16, 0x9910, RZ ;  /* 0x0000991010007816 */ /* 0x000fe200000000ff */
[----:B------:R-:W2:Y:S04]  /*08a0*/  LDCU UR4, c[0x0][0x380] ;  /* 0x00007000ff0477ac */ /* 0x000ea80008000800 */
[----:B------:R-:W-:Y:S01]  /*08b0*/  IMAD R0, R0, 0xcd, RZ ;  /* 0x000000cd00007824 */ /* 0x000fe200078e02ff */
[----:B------:R-:W-:-:S04]  /*08c0*/  UMOV UR5, URZ ;  /* 0x000000ff00057c82 */ /* 0x000fc80008000000 */
[----:B------:R-:W-:-:S04]  /*08d0*/  LOP3.LUT R0, R0, 0xffff, RZ, 0xc0, !PT ;  /* 0x0000ffff00007812 */ /* 0x000fc800078ec0ff */
[----:B------:R-:W-:-:S04]  /*08e0*/  SHF.R.U32.HI R0, RZ, 0xa, R0 ;  /* 0x0000000aff007819 */ /* 0x000fc80000011600 */
[C---:B0-----:R-:W-:Y:S02]  /*08f0*/  PRMT R3, R0.reuse, 0x9910, RZ ;  /* 0x0000991000037816 */ /* 0x041fe400000000ff */
[----:B------:R-:W-:Y:S01]  /*0900*/  LOP3.LUT R10, R0, 0xffff, RZ, 0xc0, !PT ;  /* 0x0000ffff000a7812 */ /* 0x000fe200078ec0ff */
[----:B------:R-:W-:Y:S02]  /*0910*/  IMAD.MOV.U32 R0, RZ, RZ, -0x3e000000 ;  /* 0xc2000000ff007424 */ /* 0x000fe400078e00ff */
[----:B------:R-:W-:Y:S02]  /*0920*/  IMAD R3, R3, 0x5, RZ ;  /* 0x0000000503037824 */ /* 0x000fe400078e02ff */
[----:B------:R-:W-:Y:S02]  /*0930*/  IMAD R10, R5, 0x5, R10 ;  /* 0x00000005050a7824 */ /* 0x000fe400078e020a */
[----:B------:R-:W-:-:S03]  /*0940*/  IMAD.MOV R3, RZ, RZ, -R3 ;  /* 0x000000ffff037224 */ /* 0x000fc600078e0a03 */
[----:B------:R-:W-:Y:S02]  /*0950*/  I2FP.F32.U32 R9, R10 ;  /* 0x0000000a00097245 */ /* 0x000fe40000201000 */
[----:B------:R-:W-:-:S04]  /*0960*/  PRMT R3, R3, 0x7710, RZ ;  /* 0x0000771003037816 */ /* 0x000fc800000000ff */
[----:B------:R-:W-:-:S04]  /*0970*/  IADD3 R16, PT, PT, R16, R3, RZ ;  /* 0x0000000310107210 */ /* 0x000fc80007ffe0ff */
[----:B------:R-:W-:-:S05]  /*0980*/  LOP3.LUT R11, R16, 0xff, RZ, 0xc0, !PT ;  /* 0x000000ff100b7812 */ /* 0x000fca00078ec0ff */
[----:B------:R-:W-:-:S05]  /*0990*/  IMAD R11, R6, 0x5, R11 ;  /* 0x00000005060b7824 */ /* 0x000fca00078e020b */
[----:B------:R-:W-:-:S04]  /*09a0*/  I2FP.F32.S32 R8, R11 ;  /* 0x0000000b00087245 */ /* 0x000fc80000201400 */
[----:B--2---:R-:W5:Y:S01]  /*09b0*/  TEX.LL RZ, R9, R8, R0, UR4, 2D, 0x1 ;  /* 0x28ff040008097f60 */ /* 0x004f6200089e01ff */
[----:B------:R-:W-:Y:S01]  /*09c0*/  BSSY.RECONVERGENT B0, `(.L_x_16) ;  /* 0x0000059000007945 */ /* 0x000fe20003800200 */
[----:B------:R-:W-:Y:S02]  /*09d0*/  HFMA2 R7, -RZ, RZ, 1.875, 0 ;  /* 0x3f800000ff077431 */ /* 0x000fe400000001ff */
[----:B------:R-:W-:Y:S01]  /*09e0*/  IMAD.MOV.U32 R16, RZ, RZ, 0x47c34ff3 ;  /* 0x47c34ff3ff107424 */ /* 0x000fe200078e00ff */
[----:B------:R-:W-:Y:S01]  /*09f0*/  MOV R19, 0x3f800000 ;  /* 0x3f80000000137802 */ /* 0x000fe20000000f00 */
[----:B------:R-:W-:Y:S01]  /*0a00*/  IMAD.MOV.U32 R17, RZ, RZ, 0x3f800000 ;  /* 0x3f800000ff117424 */ /* 0x000fe200078e00ff */
[----:B-----5:R-:W-:-:S04]  /*0a10*/  ISETP.GE.AND P0, PT, R9, UR7, PT ;  /* 0x0000000709007c0c */ /* 0x020fc8000bf06270 */
[----:B------:R-:W-:-:S13]  /*0a20*/  ISETP.LT.OR P0, PT, R9, 0x1, P0 ;  /* 0x000000010900780c */ /* 0x000fda0000701670 */
[----:B------:R-:W-:Y:S05]  /*0a30*/  @P0 BRA `(.L_x_17) ;  /* 0x0000000400440947 */ /* 0x000fea0003800000 */
[----:B------:R-:W0:Y:S01]  /*0a40*/  LDC.64 R16, c[0x0][0x3a8] ;  /* 0x0000ea00ff107b82 */ /* 0x000e220000000a00 */
[----:B------:R-:W-:-:S04]  /*0a50*/  IMAD R9, R9, UR10, RZ ;  /* 0x0000000a09097c24 */ /* 0x000fc8000f8e02ff */
[----:B-1----:R-:W-:-:S05]  /*0a60*/  IMAD.WIDE R8, R9, 0x4, R14 ;  /* 0x0000000409087825 */ /* 0x002fca00078e020e */
[----:B------:R-:W2:Y:S04]  /*0a70*/  LDG.E R3, desc[UR8][R8.64+0x4] ;  /* 0x0000040808037981 */ /* 0x000ea8000c1e1900 */
[----:B------:R-:W3:Y:S04]  /*0a80*/  LDG.E R0, desc[UR8][R8.64] ;  /* 0x0000000808007981 */ /* 0x000ee8000c1e1900 */
[----:B------:R-:W4:Y:S04]  /*0a90*/  LDG.E R7, desc[UR8][R8.64+0x8] ;  /* 0x0000080808077981 */ /* 0x000f28000c1e1900 */
[----:B0-----:R-:W2:Y:S04]  /*0aa0*/  LDG.E R18, desc[UR8][R16.64+0x4] ;  /* 0x0000040810127981 */ /* 0x001ea8000c1e1900 */
[----:B------:R-:W3:Y:S04]  /*0ab0*/  LDG.E R19, desc[UR8][R16.64] ;  /* 0x0000000810137981 */ /* 0x000ee8000c1e1900 */
[----:B------:R-:W4:Y:S01]  /*0ac0*/  LDG.E R20, desc[UR8][R16.64+0x8] ;  /* 0x0000080810147981 */ /* 0x000f22000c1e1900 */
[----:B------:R-:W-:Y:S01]  /*0ad0*/  BSSY.RECONVERGENT B1, `(.L_x_18) ;  /* 0x0000014000017945 */ /* 0x000fe20003800200 */
[----:B--2---:R-:W-:Y:S01]  /*0ae0*/  FADD R3, -R3, R18 ;  /* 0x0000001203037221 */ /* 0x004fe20000000100 */
[----:B---3--:R-:W-:-:S03]  /*0af0*/  FADD R0, -R0, R19 ;  /* 0x0000001300007221 */ /* 0x008fc60000000100 */
[----:B------:R-:W-:Y:S01]  /*0b00*/  FMUL R3, R3, R3 ;  /* 0x0000000303037220 */ /* 0x000fe20000400000 */
[----:B----4-:R-:W-:-:S03]  /*0b10*/  FADD R7, -R7, R20 ;  /* 0x0000001407077221 */ /* 0x010fc60000000100 */
[----:B------:R-:W-:-:S04]  /*0b20*/  FFMA R0, R0, R0, R3 ;  /* 0x0000000000007223 */ /* 0x000fc80000000003 */
[----:B------:R-:W-:-:S05]  /*0b30*/  FFMA R3, R7, R7, R0 ;  /* 0x0000000707037223 */ /* 0x000fca0000000000 */
[----:B------:R-:W-:Y:S01]  /*0b40*/  IADD3 R0, PT, PT, R3, -0xd000000, RZ ;  /* 0xf300000003007810 */ /* 0x000fe20007ffe0ff */
[----:B------:R0:W1:Y:S03]  /*0b50*/  MUFU.RSQ R18, R3 ;  /* 0x0000000300127308 */ /* 0x0000660000001400 */
[----:B------:R-:W-:-:S13]  /*0b60*/  ISETP.GT.U32.AND P0, PT, R0, 0x727fffff, PT ;  /* 0x727fffff0000780c */ /* 0x000fda0003f04070 */
[----:B0-----:R-:W-:Y:S05]  /*0b70*/  @!P0 BRA `(.L_x_19) ;  /* 0x0000000000148947 */ /* 0x001fea0003800000 */
[----:B------:R-:W-:Y:S01]  /*0b80*/  IMAD.MOV.U32 R0, RZ, RZ, R3 ;  /* 0x000000ffff007224 */ /* 0x000fe200078e0003 */
[----:B------:R-:W-:-:S07]  /*0b90*/  MOV R23, 0xbb0 ;  /* 0x00000bb000177802 */ /* 0x000fce0000000f00 */
[----:B-1----:R-:W-:Y:S05]  /*0ba0*/  CALL.REL.NOINC `($__internal_0_$__cuda_sm20_sqrt_rn_f32_slowpath) ;  /* 0x0000000400107944 */ /* 0x002fea0003c00000 */
[----:B------:R-:W-:Y:S01]  /*0bb0*/  MOV R16, R3 ;  /* 0x0000000300107202 */ /* 0x000fe20000000f00 */
[----:B------:R-:W-:Y:S06]  /*0bc0*/  BRA `(.L_x_20) ;  /* 0x0000000000107947 */ /* 0x000fec0003800000 */
.L_x_19:
[----:B-1----:R-:W-:Y:S01]  /*0bd0*/  FMUL.FTZ R16, R3, R18 ;  /* 0x0000001203107220 */ /* 0x002fe20000410000 */
[----:B------:R-:W-:-:S03]  /*0be0*/  FMUL.FTZ R0, R18, 0.5 ;  /* 0x3f00000012007820 */ /* 0x000fc60000410000 */
[----:B------:R-:W-:-:S04]  /*0bf0*/  FFMA R3, -R16, R16, R3 ;  /* 0x0000001010037223 */ /* 0x000fc80000000103 */
[----:B------:R-:W-:-:S07]  /*0c00*/  FFMA R16, R3, R0, R16 ;  /* 0x0000000003107223 */ /* 0x000fce0000000010 */
.L_x_20:
[----:B------:R-:W-:Y:S05]  /*0c10*/  BSYNC.RECONVERGENT B1 ;  /* 0x0000000000017941 */ /* 0x000fea0003800200 */
.L_x_18:
[----:B------:R-:W2:Y:S01]  /*0c20*/  LDG.E R18, desc[UR8][R8.64+0x10] ;  /* 0x0000100808127981 */ /* 0x000ea2000c1e1900 */
[----:B------:R-:W-:Y:S02]  /*0c30*/  HFMA2 R17, -RZ, RZ, 0.9375, -7.688999176025390625e-06 ;  /* 0x3b808081ff117431 */ /* 0x000fe400000001ff */
[----:B------:R-:W-:Y:S01]  /*0c40*/  IMAD.MOV.U32 R7, RZ, RZ, 0x3f800000 ;  /* 0x3f800000ff077424 */ /* 0x000fe200078e00ff */
[----:B------:R-:W-:Y:S01]  /*0c50*/  BSSY.RECONVERGENT B1, `(.L_x_21) ;  /* 0x000000f000017945 */ /* 0x000fe20003800200 */
[----:B--2---:R-:W0:Y:S02]  /*0c60*/  F2I.TRUNC.NTZ R18, R18 ;  /* 0x0000001200127305 */ /* 0x004e24000020f100 */
[----:B0-----:R-:W-:-:S04]  /*0c70*/  SHF.R.U32.HI R0, RZ, 0x10, R18 ;  /* 0x00000010ff007819 */ /* 0x001fc80000011612 */
[----:B------:R-:W-:Y:S01]  /*0c80*/  LOP3.LUT R3, R0, 0xff, RZ, 0xc0, !PT ;  /* 0x000000ff00037812 */ /* 0x000fe200078ec0ff */
[----:B------:R-:W-:-:S03]  /*0c90*/  FFMA R0, -R2, 0.0039215688593685626984, R7 ;  /* 0x3b80808102007823 */ /* 0x000fc60000000107 */
[----:B------:R-:W-:Y:S01]  /*0ca0*/  I2FP.F32.U32 R3, R3 ;  /* 0x0000000300037245 */ /* 0x000fe20000201000 */
[----:B------:R-:W-:-:S03]  /*0cb0*/  FFMA R0, R0, R17, 0.0039215688593685626984 ;  /* 0x3b80808100007423 */ /* 0x000fc60000000011 */
[----:B------:R-:W0:Y:S01]  /*0cc0*/  FCHK P0, R3, 255 ;  /* 0x437f000003007902 */ /* 0x000e220000000000 */
[----:B------:R-:W-:-:S04]  /*0cd0*/  FFMA R7, R3, R0, RZ ;  /* 0x0000000003077223 */ /* 0x000fc800000000ff */
[----:B------:R-:W-:-:S04]  /*0ce0*/  FFMA R8, R7, -255, R3 ;  /* 0xc37f000007087823 */ /* 0x000fc80000000003 */
[----:B------:R-:W-:Y:S01]  /*0cf0*/  FFMA R17, R0, R8, R7 ;  /* 0x0000000800117223 */ /* 0x000fe20000000007 */
[----:B0-----:R-:W-:Y:S06]  /*0d00*/  @!P0 BRA `(.L_x_22) ;  /* 0x00000000000c8947 */ /* 0x001fec0003800000 */
[----:B------:R-:W-:-:S07]  /*0d10*/  MOV R8, 0xd30 ;  /* 0x00000d3000087802 */ /* 0x000fce0000000f00 */
[----:B------:R-:W-:Y:S05]  /*0d20*/  CALL.REL.NOINC `($__internal_1_$__cuda_sm3x_div_rn_noftz_f32_slowpath) ;  /* 0x0000000400087944 */ /* 0x000fea0003c00000 */
[----:B------:R-:W-:-:S07]  /*0d30*/  IMAD.MOV.U32 R17, RZ, RZ, R0 ;  /* 0x000000ffff117224 */ /* 0x000fce00078e0000 */
.L_x_22:
[----:B------:R-:W-:Y:S05]  /*0d40*/  BSYNC.RECONVERGENT B1 ;  /* 0x0000000000017941 */ /* 0x000fea0003800200 */
.L_x_21:
[----:B------:R-:W-:Y:S01]  /*0d50*/  SHF.R.U32.HI R0, RZ, 0x8, R18 ;  /* 0x00000008ff007819 */ /* 0x000fe20000011612 */
[----:B------:R-:W-:Y:S01]  /*0d60*/  BSSY.RECONVERGENT B1, `(.L_x_23) ;  /* 0x000000f000017945 */ /* 0x000fe20003800200 */
[----:B------:R-:W-:Y:S02]  /*0d70*/  MOV R3, 0x3b808081 ;  /* 0x3b80808100037802 */ /* 0x000fe40000000f00 */
[----:B------:R-:W-:-:S03]  /*0d80*/  LOP3.LUT R0, R0, 0xff, RZ, 0xc0, !PT ;  /* 0x000000ff00007812 */ /* 0x000fc600078ec0ff */
[----:B------:R-:W-:Y:S01]  /*0d90*/  FFMA R8, -R2, R3, 1 ;  /* 0x3f80000002087423 */ /* 0x000fe20000000103 */
[----:B------:R-:W-:-:S03]  /*0da0*/  I2FP.F32.U32 R20, R0 ;  /* 0x0000000000147245 */ /* 0x000fc60000201000 */
[----:B------:R-:W-:Y:S01]  /*0db0*/  FFMA R0, R8, R3, 0.0039215688593685626984 ;  /* 0x3b80808108007423 */ /* 0x000fe20000000003 */
[----:B------:R-:W0:Y:S03]  /*0dc0*/  FCHK P0, R20, 255 ;  /* 0x437f000014007902 */ /* 0x000e260000000000 */
[----:B------:R-:W-:-:S04]  /*0dd0*/  FFMA R3, R0, R20, RZ ;  /* 0x0000001400037223 */ /* 0x000fc800000000ff */
[----:B------:R-:W-:-:S04]  /*0de0*/  FFMA R8, R3, -255, R20 ;  /* 0xc37f000003087823 */ /* 0x000fc80000000014 */
[----:B------:R-:W-:Y:S01]  /*0df0*/  FFMA R19, R0, R8, R3 ;  /* 0x0000000800137223 */ /* 0x000fe20000000003 */
[----:B0-----:R-:W-:Y:S06]  /*0e00*/  @!P0 BRA `(.L_x_24) ;  /* 0x0000000000108947 */ /* 0x001fec0003800000 */
[----:B------:R-:W-:Y:S01]  /*0e10*/  IMAD.MOV.U32 R3, RZ, RZ, R20 ;  /* 0x000000ffff037224 */ /* 0x000fe200078e0014 */
[----:B------:R-:W-:-:S07]  /*0e20*/  MOV R8, 0xe40 ;  /* 0x00000e4000087802 */ /* 0x000fce0000000f00 */
[----:B------:R-:W-:Y:S05]  /*0e30*/  CALL.REL.NOINC `($__internal_1_$__cuda_sm3x_div_rn_noftz_f32_slowpath) ;  /* 0x0000000000c47944 */ /* 0x000fea0003c00000 */
[----:B------:R-:W-:-:S07]  /*0e40*/  MOV R19, R0 ;  /* 0x0000000000137202 */ /* 0x000fce0000000f00 */
.L_x_24:
[----:B------:R-:W-:Y:S05]  /*0e50*/  BSYNC.RECONVERGENT B1 ;  /* 0x0000000000017941 */ /* 0x000fea0003800200 */
.L_x_23:
[----:B------:R-:W0:Y:S01]  /*0e60*/  I2F.U8 R18, R18 ;  /* 0x0000001200127306 */ /* 0x000e220000001000 */
[----:B------:R-:W-:Y:S01]  /*0e70*/  IMAD.MOV.U32 R3, RZ, RZ, 0x3b808081 ;  /* 0x3b808081ff037424 */ /* 0x000fe200078e00ff */
[----:B------:R-:W-:Y:S03]  /*0e80*/  BSSY.RECONVERGENT B1, `(.L_x_17) ;  /* 0x000000c000017945 */ /* 0x000fe60003800200 */
[----:B------:R-:W-:-:S04]  /*0e90*/  FFMA R0, -R2, R3, 1 ;  /* 0x3f80000002007423 */ /* 0x000fc80000000103 */
[----:B------:R-:W-:Y:S01]  /*0ea0*/  FFMA R0, R0, R3, 0.0039215688593685626984 ;  /* 0x3b80808100007423 */ /* 0x000fe20000000003 */
[----:B0-----:R-:W0:Y:S03]  /*0eb0*/  FCHK P0, R18, 255 ;  /* 0x437f000012007902 */ /* 0x001e260000000000 */
[----:B------:R-:W-:-:S04]  /*0ec0*/  FFMA R3, R0, R18, RZ ;  /* 0x0000001200037223 */ /* 0x000fc800000000ff */
[----:B------:R-:W-:-:S04]  /*0ed0*/  FFMA R8, R3, -255, R18 ;  /* 0xc37f000003087823 */ /* 0x000fc80000000012 */
[----:B------:R-:W-:Y:S01]  /*0ee0*/  FFMA R7, R0, R8, R3 ;  /* 0x0000000800077223 */ /* 0x000fe20000000003 */
[----:B0-----:R-:W-:Y:S06]  /*0ef0*/  @!P0 BRA `(.L_x_25) ;  /* 0x0000000000108947 */ /* 0x001fec0003800000 */
[----:B------:R-:W-:Y:S02]  /*0f00*/  MOV R3, R18 ;  /* 0x0000001200037202 */ /* 0x000fe40000000f00 */
[----:B------:R-:W-:-:S07]  /*0f10*/  MOV R8, 0xf30 ;  /* 0x00000f3000087802 */ /* 0x000fce0000000f00 */
[----:B------:R-:W-:Y:S05]  /*0f20*/  CALL.REL.NOINC `($__internal_1_$__cuda_sm3x_div_rn_noftz_f32_slowpath) ;  /* 0x0000000000887944 */ /* 0x000fea0003c00000 */
[----:B------:R-:W-:-:S07]  /*0f30*/  IMAD.MOV.U32 R7, RZ, RZ, R0 ;  /* 0x000000ffff077224 */ /* 0x000fce00078e0000 */
.L_x_25:
[----:B------:R-:W-:Y:S05]  /*0f40*/  BSYNC.RECONVERGENT B1 ;  /* 0x0000000000017941 */ /* 0x000fea0003800200 */
.L_x_17:
[----:B------:R-:W-:Y:S05]  /*0f50*/  BSYNC.RECONVERGENT B0 ;  /* 0x0000000000007941 */ /* 0x000fea0003800200 */
.L_x_16:
[----:B------:R-:W-:Y:S01]  /*0f60*/  SHF.L.U32 R11, R11, 0x2, RZ ;  /* 0x000000020b0b7819 */ /* 0x000fe200000006ff */
[----:B------:R-:W-:-:S04]  /*0f70*/  VIADD R4, R4, 0x2 ;  /* 0x0000000204047836 */ /* 0x000fc80000000000 */
[----:B------:R-:W-:-:S04]  /*0f80*/  IMAD R3, R10, UR6, R11 ;  /* 0x000000060a037c24 */ /* 0x000fc8000f8e020b */
[----:B------:R-:W-:-:S05]  /*0f90*/  IMAD.WIDE R2, R3, 0x4, R12 ;  /* 0x0000000403027825 */ /* 0x000fca00078e020c */
[----:B------:R2:W-:Y:S04]  /*0fa0*/  STG.E desc[UR8][R2.64], R17 ;  /* 0x0000001102007986 */ /* 0x0005e8000c101908 */
[----:B------:R2:W-:Y:S04]  /*0fb0*/  STG.E desc[UR8][R2.64+0x4], R19 ;  /* 0x0000041302007986 */ /* 0x0005e8000c101908 */
[----:B------:R2:W-:Y:S04]  /*0fc0*/  STG.E desc[UR8][R2.64+0x8], R7 ;  /* 0x0000080702007986 */ /* 0x0005e8000c101908 */
[----:B------:R2:W-:Y:S01]  /*0fd0*/  STG.E desc[UR8][R2.64+0xc], R16 ;  /* 0x00000c1002007986 */ /* 0x0005e2000c101908 */
[----:B------:R-:W-:Y:S05]  /*0fe0*/  BRA `(.L_x_26) ;  /* 0xfffffff000487947 */ /* 0x000fea000383ffff */
        .weak           $__internal_0_$__cuda_sm20_sqrt_rn_f32_slowpath
        .type           $__internal_0_$__cuda_sm20_sqrt_rn_f32_slowpath,@function
        .size           $__internal_0_$__cuda_sm20_sqrt_rn_f32_slowpath,($__internal_1_$__cuda_sm3x_div_rn_noftz_f32_slowpath - $__internal_0_$__cuda_sm20_sqrt_rn_f32_slowpath)
$__internal_0_$__cuda_sm20_sqrt_rn_f32_slowpath:
[----:B------:R-:W-:-:S13]  /*0ff0*/  LOP3.LUT P0, RZ, R0, 0x7fffffff, RZ, 0xc0, !PT ;  /* 0x7fffffff00ff7812 */ /* 0x000fda000780c0ff */
[----:B------:R-:W-:Y:S01]  /*1000*/  @!P0 MOV R3, R0 ;  /* 0x0000000000038202 */ /* 0x000fe20000000f00 */
[----:B------:R-:W-:Y:S06]  /*1010*/  @!P0 BRA `(.L_x_27) ;  /* 0x0000000000408947 */ /* 0x000fec0003800000 */
[----:B------:R-:W-:-:S13]  /*1020*/  FSETP.GEU.FTZ.AND P0, PT, R0, RZ, PT ;  /* 0x000000ff0000720b */ /* 0x000fda0003f1e000 */
[----:B------:R-:W-:Y:S01]  /*1030*/  @!P0 IMAD.MOV.U32 R3, RZ, RZ, 0x7fffffff ;  /* 0x7fffffffff038424 */ /* 0x000fe200078e00ff */
[----:B------:R-:W-:Y:S06]  /*1040*/  @!P0 BRA `(.L_x_27) ;  /* 0x0000000000348947 */ /* 0x000fec0003800000 */
[----:B------:R-:W-:-:S13]  /*1050*/  FSETP.GTU.FTZ.AND P0, PT, |R0|, +INF , PT ;  /* 0x7f8000000000780b */ /* 0x000fda0003f1c200 */
[----:B------:R-:W-:Y:S01]  /*1060*/  @P0 FADD.FTZ R3, R0, 1 ;  /* 0x3f80000000030421 */ /* 0x000fe20000010000 */
[----:B------:R-:W-:Y:S06]  /*1070*/  @P0 BRA `(.L_x_27) ;  /* 0x0000000000280947 */ /* 0x000fec0003800000 */
[----:B------:R-:W-:-:S13]  /*1080*/  FSETP.NEU.FTZ.AND P0, PT, |R0|, +INF , PT ;  /* 0x7f8000000000780b */ /* 0x000fda0003f1d200 */
[----:B------:R-:W-:-:S04]  /*1090*/  @P0 FFMA R7, R0, 1.84467440737095516160e+19, RZ ;  /* 0x5f80000000070823 */ /* 0x000fc800000000ff */
[----:B------:R-:W0:Y:S02]  /*10a0*/  @P0 MUFU.RSQ R20, R7 ;  /* 0x0000000700140308 */ /* 0x000e240000001400 */
[----:B0-----:R-:W-:Y:S01]  /*10b0*/  @P0 FMUL.FTZ R22, R7, R20 ;  /* 0x0000001407160220 */ /* 0x001fe20000410000 */
[----:B------:R-:W-:-:S03]  /*10c0*/  @P0 FMUL.FTZ R20, R20, 0.5 ;  /* 0x3f00000014140820 */ /* 0x000fc60000410000 */
[----:B------:R-:W-:-:S04]  /*10d0*/  @P0 FADD.FTZ R3, -R22, -RZ ;  /* 0x800000ff16030221 */ /* 0x000fc80000010100 */
[----:B------:R-:W-:Y:S01]  /*10e0*/  @P0 FFMA R19, R22, R3, R7 ;  /* 0x0000000316130223 */ /* 0x000fe20000000007 */
[----:B------:R-:W-:-:S03]  /*10f0*/  @!P0 MOV R3, R0 ;  /* 0x0000000000038202 */ /* 0x000fc60000000f00 */
[----:B------:R-:W-:-:S04]  /*1100*/  @P0 FFMA R19, R19, R20, R22 ;  /* 0x0000001413130223 */ /* 0x000fc80000000016 */
[----:B------:R-:W-:-:S07]  /*1110*/  @P0 FMUL.FTZ R3, R19, 2.3283064365386962891e-10 ;  /* 0x2f80000013030820 */ /* 0x000fce0000410000 */
.L_x_27:
[----:B------:R-:W-:Y:S02]  /*1120*/  HFMA2 R21, -RZ, RZ, 0, 0 ;  /* 0x00000000ff157431 */ /* 0x000fe400000001ff */
[----:B------:R-:W-:-:S04]  /*1130*/  IMAD.MOV.U32 R20, RZ, RZ, R23 ;  /* 0x000000ffff147224 */ /* 0x000fc800078e0017 */
[----:B------:R-:W-:Y:S05]  /*1140*/  RET.REL.NODEC R20 `(_Z23getRGBDformMapIDsKernelyiPfiiiS_S_) ;  /* 0xffffffec14ac7950 */ /* 0x000fea0003c3ffff */
        .weak           $__internal_1_$__cuda_sm3x_div_rn_noftz_f32_slowpath
        .type           $__internal_1_$__cuda_sm3x_div_rn_noftz_f32_slowpath,@function
        .size           $__internal_1_$__cuda_sm3x_div_rn_noftz_f32_slowpath,(.L_x_63 - $__internal_1_$__cuda_sm3x_div_rn_noftz_f32_slowpath)
$__internal_1_$__cuda_sm3x_div_rn_noftz_f32_slowpath:
[----:B------:R-:W-:Y:S01]  /*1150*/  SHF.R.U32.HI R7, RZ, 0x17, R2 ;  /* 0x00000017ff077819 */ /* 0x000fe20000011602 */
[----:B------:R-:W-:Y:S01]  /*1160*/  BSSY.RECONVERGENT B2, `(.L_x_28) ;  /* 0x0000064000027945 */ /* 0x000fe20003800200 */
[----:B------:R-:W-:Y:S01]  /*1170*/  SHF.R.U32.HI R20, RZ, 0x17, R3 ;  /* 0x00000017ff147819 */ /* 0x000fe20000011603 */
[----:B------:R-:W-:Y:S01]  /*1180*/  IMAD.MOV.U32 R23, RZ, RZ, 0x437f0000 ;  /* 0x437f0000ff177424 */ /* 0x000fe200078e00ff */
[----:B------:R-:W-:Y:S02]  /*1190*/  LOP3.LUT R7, R7, 0xff, RZ, 0xc0, !PT ;  /* 0x000000ff07077812 */ /* 0x000fe400078ec0ff */
[----:B------:R-:W-:-:S03]  /*11a0*/  LOP3.LUT R20, R20, 0xff, RZ, 0xc0, !PT ;  /* 0x000000ff14147812 */ /* 0x000fc600078ec0ff */
[----:B------:R-:W-:Y:S01]  /*11b0*/  VIADD R21, R7, 0xffffffff ;  /* 0xffffffff07157836 */ /* 0x000fe20000000000 */
[----:B------:R-:W-:-:S04]  /*11c0*/  IADD3 R22, PT, PT, R20, -0x1, RZ ;  /* 0xffffffff14167810 */ /* 0x000fc80007ffe0ff */
[----:B------:R-:W-:-:S04]  /*11d0*/  ISETP.GT.U32.AND P0, PT, R21, 0xfd, PT ;  /* 0x000000fd1500780c */ /* 0x000fc80003f04070 */
[----:B------:R-:W-:-:S13]  /*11e0*/  ISETP.GT.U32.OR P0, PT, R22, 0xfd, P0 ;  /* 0x000000fd1600780c */ /* 0x000fda0000704470 */
[----:B------:R-:W-:Y:S01]  /*11f0*/  @!P0 MOV R9, RZ ;  /* 0x000000ff00098202 */ /* 0x000fe20000000f00 */
[----:B------:R-:W-:Y:S06]  /*1200*/  @!P0 BRA `(.L_x_29) ;  /* 0x0000000000608947 */ /* 0x000fec0003800000 */
[----:B------:R-:W-:Y:S01]  /*1210*/  IMAD.MOV.U32 R0, RZ, RZ, 0x437f0000 ;  /* 0x437f0000ff007424 */ /* 0x000fe200078e00ff */
[----:B------:R-:W-:-:S04]  /*1220*/  FSETP.GTU.FTZ.AND P0, PT, |R3|, +INF , PT ;  /* 0x7f8000000300780b */ /* 0x000fc80003f1c200 */
[----:B------:R-:W-:-:S04]  /*1230*/  FSETP.GTU.FTZ.AND P1, PT, |R0|, +INF , PT ;  /* 0x7f8000000000780b */ /* 0x000fc80003f3c200 */
[----:B------:R-:W-:-:S13]  /*1240*/  PLOP3.LUT P0, PT, P0, P1, PT, 0xf8, 0x8f ;  /* 0x00000000008f781c */ /* 0x000fda0000703f70 */
[----:B------:R-:W-:Y:S05]  /*1250*/  @P0 BRA `(.L_x_30) ;  /* 0x00000004004c0947 */ /* 0x000fea0003800000 */
[----:B------:R-:W-:-:S13]  /*1260*/  LOP3.LUT P0, RZ, R23, 0x7fffffff, R3, 0xc8, !PT ;  /* 0x7fffffff17ff7812 */ /* 0x000fda000780c803 */
[----:B------:R-:W-:Y:S05]  /*1270*/  @!P0 BRA `(.L_x_31) ;  /* 0x00000004003c8947 */ /* 0x000fea0003800000 */
[C---:B------:R-:W-:Y:S02]  /*1280*/  FSETP.NEU.FTZ.AND P2, PT, |R3|.reuse, +INF , PT ;  /* 0x7f8000000300780b */ /* 0x040fe40003f5d200 */
[----:B------:R-:W-:Y:S02]  /*1290*/  FSETP.NEU.FTZ.AND P1, PT, |R0|, +INF , PT ;  /* 0x7f8000000000780b */ /* 0x000fe40003f3d200 */
[----:B------:R-:W-:-:S11]  /*12a0*/  FSETP.NEU.FTZ.AND P0, PT, |R3|, +INF , PT ;  /* 0x7f8000000300780b */ /* 0x000fd60003f1d200 */
[----:B------:R-:W-:Y:S05]  /*12b0*/  @!P1 BRA !P2, `(.L_x_31) ;  /* 0x00000004002c9947 */ /* 0x000fea0005000000 */
[----:B------:R-:W-:-:S04]  /*12c0*/  LOP3.LUT P2, RZ, R3, 0x7fffffff, RZ, 0xc0, !PT ;  /* 0x7fffffff03ff7812 */ /* 0x000fc8000784c0ff */
[----:B------:R-:W-:-:S13]  /*12d0*/  PLOP3.LUT P1, PT, P1, P2, PT, 0x2f, 0xf2 ;  /* 0x0000000000f2781c */ /* 0x000fda0000f24577 */
[----:B------:R-:W-:Y:S05]  /*12e0*/  @P1 BRA `(.L_x_32) ;  /* 0x0000000400181947 */ /* 0x000fea0003800000 */
[----:B------:R-:W-:-:S04]  /*12f0*/  LOP3.LUT P1, RZ, R23, 0x7fffffff, RZ, 0xc0, !PT ;  /* 0x7fffffff17ff7812 */ /* 0x000fc8000782c0ff */
[----:B------:R-:W-:-:S13]  /*1300*/  PLOP3.LUT P0, PT, P0, P1, PT, 0x2f, 0xf2 ;  /* 0x0000000000f2781c */ /* 0x000fda0000702577 */
[----:B------:R-:W-:Y:S05]  /*1310*/  @P0 BRA `(.L_x_33) ;  /* 0x0000000400000947 */ /* 0x000fea0003800000 */
[----:B------:R-:W-:Y:S02]  /*1320*/  ISETP.GE.AND P0, PT, R22, RZ, PT ;  /* 0x000000ff1600720c */ /* 0x000fe40003f06270 */
[----:B------:R-:W-:-:S11]  /*1330*/  ISETP.GE.AND P1, PT, R21, RZ, PT ;  /* 0x000000ff1500720c */ /* 0x000fd60003f26270 */
[----:B------:R-:W-:Y:S01]  /*1340*/  @P0 MOV R9, RZ ;  /* 0x000000ff00090202 */ /* 0x000fe20000000f00 */
[----:B------:R-:W-:Y:S02]  /*1350*/  @!P0 IMAD.MOV.U32 R9, RZ, RZ, -0x40 ;  /* 0xffffffc0ff098424 */ /* 0x000fe400078e00ff */
[----:B------:R-:W-:Y:S01]  /*1360*/  @!P0 FFMA R3, R3, 1.84467440737095516160e+19, RZ ;  /* 0x5f80000003038823 */ /* 0x000fe200000000ff */
[----:B------:R-:W-:Y:S02]  /*1370*/  @!P1 FFMA R23, R0, 1.84467440737095516160e+19, RZ ;  /* 0x5f80000000179823 */ /* 0x000fe400000000ff */
[----:B------:R-:W-:-:S07]  /*1380*/  @!P1 IADD3 R9, PT, PT, R9, 0x40, RZ ;  /* 0x0000004009099810 */ /* 0x000fce0007ffe0ff */
.L_x_29:
[----:B------:R-:W-:Y:S01]  /*1390*/  LEA R0, R7, 0xc0800000, 0x17 ;  /* 0xc080000007007811 */ /* 0x000fe200078eb8ff */
[----:B------:R-:W-:Y:S01]  /*13a0*/  BSSY.RECONVERGENT B3, `(.L_x_34) ;  /* 0x0000036000037945 */ /* 0x000fe20003800200 */
[----:B------:R-:W-:-:S03]  /*13b0*/  IADD3 R20, PT, PT, R20, -0x7f, RZ ;  /* 0xffffff8114147810 */ /* 0x000fc60007ffe0ff */
[----:B------:R-:W-:Y:S02]  /*13c0*/  IMAD.IADD R25, R23, 0x1, -R0 ;  /* 0x0000000117197824 */ /* 0x000fe400078e0a00 */
[C---:B------:R-:W-:Y:S01]  /*13d0*/  IMAD R0, R20.reuse, -0x800000, R3 ;  /* 0xff80000014007824 */ /* 0x040fe200078e0203 */
[----:B------:R-:W-:Y:S01]  /*13e0*/  IADD3 R20, PT, PT, R20, 0x7f, -R7 ;  /* 0x0000007f14147810 */ /* 0x000fe20007ffe807 */
[----:B------:R-:W0:Y:S01]  /*13f0*/  MUFU.RCP R22, R25 ;  /* 0x0000001900167308 */ /* 0x000e220000001000 */
[----:B------:R-:W-:-:S03]  /*1400*/  FADD.FTZ R21, -R25, -RZ ;  /* 0x800000ff19157221 */ /* 0x000fc60000010100 */
[----:B------:R-:W-:Y:S02]  /*1410*/  IMAD.IADD R9, R20, 0x1, R9 ;  /* 0x0000000114097824 */ /* 0x000fe400078e0209 */
[----:B0-----:R-:W-:-:S04]  /*1420*/  FFMA R23, R22, R21, 1 ;  /* 0x3f80000016177423 */ /* 0x001fc80000000015 */
[----:B------:R-:W-:-:S04]  /*1430*/  FFMA R3, R22, R23, R22 ;  /* 0x0000001716037223 */ /* 0x000fc80000000016 */
[----:B------:R-:W-:-:S04]  /*1440*/  FFMA R22, R0, R3, RZ ;  /* 0x0000000300167223 */ /* 0x000fc800000000ff */
[----:B------:R-:W-:-:S04]  /*1450*/  FFMA R23, R21, R22, R0 ;  /* 0x0000001615177223 */ /* 0x000fc80000000000 */
[----:B------:R-:W-:-:S04]  /*1460*/  FFMA R22, R3, R23, R22 ;  /* 0x0000001703167223 */ /* 0x000fc80000000016 */
[----:B------:R-:W-:-:S04]  /*1470*/  FFMA R21, R21, R22, R0 ;  /* 0x0000001615157223 */ /* 0x000fc80000000000 */
[----:B------:R-:W-:-:S05]  /*1480*/  FFMA R0, R3, R21, R22 ;  /* 0x0000001503007223 */ /* 0x000fca0000000016 */
[----:B------:R-:W-:-:S04]  /*1490*/  SHF.R.U32.HI R7, RZ, 0x17, R0 ;  /* 0x00000017ff077819 */ /* 0x000fc80000011600 */
[----:B------:R-:W-:-:S04]  /*14a0*/  LOP3.LUT R20, R7, 0xff, RZ, 0xc0, !PT ;  /* 0x000000ff07147812 */ /* 0x000fc800078ec0ff */
[----:B------:R-:W-:-:S05]  /*14b0*/  IADD3 R7, PT, PT, R20, R9, RZ ;  /* 0x0000000914077210 */ /* 0x000fca0007ffe0ff */
[----:B------:R-:W-:-:S05]  /*14c0*/  VIADD R20, R7, 0xffffffff ;  /* 0xffffffff07147836 */ /* 0x000fca0000000000 */
[----:B------:R-:W-:-:S13]  /*14d0*/  ISETP.GE.U32.AND P0, PT, R20, 0xfe, PT ;  /* 0x000000fe1400780c */ /* 0x000fda0003f06070 */
[----:B------:R-:W-:Y:S05]  /*14e0*/  @!P0 BRA `(.L_x_35) ;  /* 0x0000000000808947 */ /* 0x000fea0003800000 */
[----:B------:R-:W-:-:S13]  /*14f0*/  ISETP.GT.AND P0, PT, R7, 0xfe, PT ;  /* 0x000000fe0700780c */ /* 0x000fda0003f04270 */
[----:B------:R-:W-:Y:S05]  /*1500*/  @P0 BRA `(.L_x_36) ;  /* 0x00000000006c0947 */ /* 0x000fea0003800000 */
[----:B------:R-:W-:-:S13]  /*1510*/  ISETP.GE.AND P0, PT, R7, 0x1, PT ;  /* 0x000000010700780c */ /* 0x000fda0003f06270 */
[----:B------:R-:W-:Y:S05]  /*1520*/  @P0 BRA `(.L_x_37) ;  /* 0x0000000000740947 */ /* 0x000fea0003800000 */
[----:B------:R-:W-:Y:S02]  /*1530*/  ISETP.GE.AND P0, PT, R7, -0x18, PT ;  /* 0xffffffe80700780c */ /* 0x000fe40003f06270 */
[----:B------:R-:W-:-:S11]  /*1540*/  LOP3.LUT R0, R0, 0x80000000, RZ, 0xc0, !PT ;  /* 0x8000000000007812 */ /* 0x000fd600078ec0ff */
[----:B------:R-:W-:Y:S05]  /*1550*/  @!P0 BRA `(.L_x_37) ;  /* 0x0000000000688947 */ /* 0x000fea0003800000 */
[CCC-:B------:R-:W-:Y:S01]  /*1560*/  FFMA.RZ R9, R3.reuse, R21.reuse, R22.reuse ;  /* 0x0000001503097223 */ /* 0x1c0fe2000000c016 */
[CCC-:B------:R-:W-:Y:S01]  /*1570*/  FFMA.RP R20, R3.reuse, R21.reuse, R22.reuse ;  /* 0x0000001503147223 */ /* 0x1c0fe20000008016 */
[----:B------:R-:W-:Y:S01]  /*1580*/  FFMA.RM R3, R3, R21, R22 ;  /* 0x0000001503037223 */ /* 0x000fe20000004016 */
[----:B------:R-:W-:Y:S02]  /*1590*/  IADD3 R22, PT, PT, R7, 0x20, RZ ;  /* 0x0000002007167810 */ /* 0x000fe40007ffe0ff */
[----:B------:R-:W-:Y:S02]  /*15a0*/  LOP3.LUT R9, R9, 0x7fffff, RZ, 0xc0, !PT ;  /* 0x007fffff09097812 */ /* 0x000fe400078ec0ff */
[----:B------:R-:W-:Y:S02]  /*15b0*/  ISETP.NE.AND P2, PT, R7, RZ, PT ;  /* 0x000000ff0700720c */ /* 0x000fe40003f45270 */
[----:B------:R-:W-:Y:S02]  /*15c0*/  LOP3.LUT R9, R9, 0x800000, RZ, 0xfc, !PT ;  /* 0x0080000009097812 */ /* 0x000fe400078efcff */
[----:B------:R-:W-:Y:S01]  /*15d0*/  ISETP.NE.AND P1, PT, R7, RZ, PT ;  /* 0x000000ff0700720c */ /* 0x000fe20003f25270 */
[----:B------:R-:W-:Y:S01]  /*15e0*/  IMAD.MOV R7, RZ, RZ, -R7 ;  /* 0x000000ffff077224 */ /* 0x000fe200078e0a07 */
[----:B------:R-:W-:-:S02]  /*15f0*/  SHF.L.U32 R22, R9, R22, RZ ;  /* 0x0000001609167219 */ /* 0x000fc400000006ff */
[----:B------:R-:W-:Y:S02]  /*1600*/  FSETP.NEU.FTZ.AND P0, PT, R20, R3, PT ;  /* 0x000000031400720b */ /* 0x000fe40003f1d000 */
[----:B------:R-:W-:Y:S02]  /*1610*/  SEL R20, R7, RZ, P2 ;  /* 0x000000ff07147207 */ /* 0x000fe40001000000 */
[----:B------:R-:W-:Y:S02]  /*1620*/  ISETP.NE.AND P1, PT, R22, RZ, P1 ;  /* 0x000000ff1600720c */ /* 0x000fe40000f25270 */
[----:B------:R-:W-:Y:S02]  /*1630*/  SHF.R.U32.HI R20, RZ, R20, R9 ;  /* 0x00000014ff147219 */ /* 0x000fe40000011609 */
[----:B------:R-:W-:Y:S02]  /*1640*/  PLOP3.LUT P0, PT, P0, P1, PT, 0xf8, 0x8f ;  /* 0x00000000008f781c */ /* 0x000fe40000703f70 */
[----:B------:R-:W-:-:S02]  /*1650*/  SHF.R.U32.HI R22, RZ, 0x1, R20 ;  /* 0x00000001ff167819 */ /* 0x000fc40000011614 */
[----:B------:R-:W-:-:S04]  /*1660*/  SEL R3, RZ, 0x1, !P0 ;  /* 0x00000001ff037807 */ /* 0x000fc80004000000 */
[----:B------:R-:W-:-:S04]  /*1670*/  LOP3.LUT R3, R3, 0x1, R22, 0xf8, !PT ;  /* 0x0000000103037812 */ /* 0x000fc800078ef816 */
[----:B------:R-:W-:-:S04]  /*1680*/  LOP3.LUT R3, R3, R20, RZ, 0xc0, !PT ;  /* 0x0000001403037212 */ /* 0x000fc800078ec0ff */
[----:B------:R-:W-:-:S04]  /*1690*/  IADD3 R3, PT, PT, R22, R3, RZ ;  /* 0x0000000316037210 */ /* 0x000fc80007ffe0ff */
[----:B------:R-:W-:Y:S01]  /*16a0*/  LOP3.LUT R0, R3, R0, RZ, 0xfc, !PT ;  /* 0x0000000003007212 */ /* 0x000fe200078efcff */
[----:B------:R-:W-:Y:S06]  /*16b0*/  BRA `(.L_x_37) ;  /* 0x0000000000107947 */ /* 0x000fec0003800000 */
.L_x_36:
[----:B------:R-:W-:-:S04]  /*16c0*/  LOP3.LUT R0, R0, 0x80000000, RZ, 0xc0, !PT ;  /* 0x8000000000007812 */ /* 0x000fc800078ec0ff */
[----:B------:R-:W-:Y:S01]  /*16d0*/  LOP3.LUT R0, R0, 0x7f800000, RZ, 0xfc, !PT ;  /* 0x7f80000000007812 */ /* 0x000fe200078efcff */
[----:B------:R-:W-:Y:S06]  /*16e0*/  BRA `(.L_x_37) ;  /* 0x0000000000047947 */ /* 0x000fec0003800000 */
.L_x_35:
[----:B------:R-:W-:-:S07]  /*16f0*/  IMAD R0, R9, 0x800000, R0 ;  /* 0x0080000009007824 */ /* 0x000fce00078e0200 */
.L_x_37:
[----:B------:R-:W-:Y:S05]  /*1700*/  BSYNC.RECONVERGENT B3 ;  /* 0x0000000000037941 */ /* 0x000fea0003800200 */
.L_x_34:
[----:B------:R-:W-:Y:S05]  /*1710*/  BRA `(.L_x_38) ;  /* 0x0000000000207947 */ /* 0x000fea0003800000 */
.L_x_33:
[----:B------:R-:W-:-:S04]  /*1720*/  LOP3.LUT R0, R23, 0x80000000, R3, 0x48, !PT ;  /* 0x8000000017007812 */ /* 0x000fc800078e4803 */
[----:B------:R-:W-:Y:S01]  /*1730*/  LOP3.LUT R0, R0, 0x7f800000, RZ, 0xfc, !PT ;  /* 0x7f80000000007812 */ /* 0x000fe200078efcff */
[----:B------:R-:W-:Y:S06]  /*1740*/  BRA `(.L_x_38) ;  /* 0x0000000000147947 */ /* 0x000fec0003800000 */
.L_x_32:
[----:B------:R-:W-:Y:S01]  /*1750*/  LOP3.LUT R0, R23, 0x80000000, R3, 0x48, !PT ;  /* 0x8000000017007812 */ /* 0x000fe200078e4803 */
[----:B------:R-:W-:Y:S06]  /*1760*/  BRA `(.L_x_38) ;  /* 0x00000000000c7947 */ /* 0x000fec0003800000 */
.L_x_31:
[----:B------:R-:W0:Y:S01]  /*1770*/  MUFU.RSQ R0, -QNAN ;  /* 0xffc0000000007908 */ /* 0x000e220000001400 */
[----:B------:R-:W-:Y:S05]  /*1780*/  BRA `(.L_x_38) ;  /* 0x0000000000047947 */ /* 0x000fea0003800000 */
.L_x_30:
[----:B------:R-:W-:-:S07]  /*1790*/  FADD.FTZ R0, R3, R0 ;  /* 0x0000000003007221 */ /* 0x000fce0000010000 */
.L_x_38:
[----:B------:R-:W-:Y:S05]  /*17a0*/  BSYNC.RECONVERGENT B2 ;  /* 0x0000000000027941 */ /* 0x000fea0003800200 */
.L_x_28:
[----:B------:R-:W-:-:S04]  /*17b0*/  HFMA2 R9, -RZ, RZ, 0, 0 ;  /* 0x00000000ff097431 */ /* 0x000fc800000001ff */
[----:B0-----:R-:W-:Y:S05]  /*17c0*/  RET.REL.NODEC R8 `(_Z23getRGBDformMapIDsKernelyiPfiiiS_S_) ;  /* 0xffffffe8080c7950 */ /* 0x001fea0003c3ffff */
.L_x_39:
        /* <DEDUP_REMOVED lines=11> */
.L_x_63:


//--------------------- .text._Z20colouredArgMaxKerneliPKfiS0_PfS0_iyfii --------------------------
	.section	.text._Z20colouredArgMaxKerneliPKfiS0_PfS0_iyfii,"ax",@progbits
	.align	128
        .global         _Z20colouredArgMaxKerneliPKfiS0_PfS0_iyfii
        .type           _Z20colouredArgMaxKerneliPKfiS0_PfS0_iyfii,@function
        .size           _Z20colouredArgMaxKerneliPKfiS0_PfS0_iyfii,(.L_x_66 - _Z20colouredArgMaxKerneliPKfiS0_PfS0_iyfii)
        .other          _Z20colouredArgMaxKerneliPKfiS0_PfS0_iyfii,@"STO_CUDA_ENTRY STV_DEFAULT"
_Z20colouredArgMaxKerneliPKfiS0_PfS0_iyfii:
.text._Z20colouredArgMaxKerneliPKfiS0_PfS0_iyfii:
[----:B------:R-:W-:Y:S01]  /*0000*/  LDC R1, c[0x0][0x37c] ;  /* 0x0000df00ff017b82 */ /* 0x000fe20000000800 */
[----:B------:R-:W0:Y:S07]  /*0010*/  S2R R3, SR_TID.X ;  /* 0x0000000000037919 */ /* 0x000e2e0000002100 */
[----:B------:R-:W0:Y:S01]  /*0020*/  S2UR UR4, SR_CTAID.X ;  /* 0x00000000000479c3 */ /* 0x000e220000002500 */
[----:B------:R-:W1:Y:S07]  /*0030*/  LDCU UR5, c[0x0][0x380] ;  /* 0x00007000ff0577ac */ /* 0x000e6e0008000800 */
[----:B------:R-:W0:Y:S02]  /*0040*/  LDC R22, c[0x0][0x360] ;  /* 0x0000d800ff167b82 */ /* 0x000e240000000800 */
[----:B0-----:R-:W-:-:S05]  /*0050*/  IMAD R22, R22, UR4, R3 ;  /* 0x0000000416167c24 */ /* 0x001fca000f8e0203 */
[----:B-1----:R-:W-:-:S13]  /*0060*/  ISETP.GE.AND P0, PT, R22, UR5, PT ;  /* 0x0000000516007c0c */ /* 0x002fda000bf06270 */
[----:B------:R-:W-:Y:S05]  /*0070*/  @P0 EXIT ;  /* 0x000000000000094d */ /* 0x000fea0003800000 */
[----:B------:R-:W0:Y:S01]  /*0080*/  LDC R7, c[0x0][0x3c4] ;  /* 0x0000f100ff077b82 */ /* 0x000e220000000800 */
[----:B------:R-:W1:Y:S01]  /*0090*/  LDCU.64 UR6, c[0x0][0x358] ;  /* 0x00006b00ff0677ac */ /* 0x000e620008000a00 */
[----:B------:R-:W-:Y:S01]  /*00a0*/  BSSY.RECONVERGENT B2, `(.L_x_40) ;  /* 0x00000ce000027945 */ /* 0x000fe20003800200 */
[----:B------:R-:W-:Y:S02]  /*00b0*/  MOV R8, 0xffffffff ;  /* 0xffffffff00087802 */ /* 0x000fe40000000f00 */
[----:B0-----:R-:W-:-:S04]  /*00c0*/  IABS R5, R7 ;  /* 0x0000000700057213 */ /* 0x001fc80000000000 */
[----:B------:R-:W0:Y:S08]  /*00d0*/  I2F.RP R0, R5 ;  /* 0x0000000500007306 */ /* 0x000e300000209400 */
[----:B0-----:R-:W0:Y:S02]  /*00e0*/  MUFU.RCP R0, R0 ;  /* 0x0000000000007308 */ /* 0x001e240000001000 */
[----:B0-----:R-:W-:-:S06]  /*00f0*/  VIADD R2, R0, 0xffffffe ;  /* 0x0ffffffe00027836 */ /* 0x001fcc0000000000 */
[----:B------:R0:W2:Y:S02]  /*0100*/  F2I.FTZ.U32.TRUNC.NTZ R3, R2 ;  /* 0x0000000200037305 */ /* 0x0000a4000021f000 */
[----:B0-----:R-:W-:Y:S02]  /*0110*/  IMAD.MOV.U32 R2, RZ, RZ, RZ ;  /* 0x000000ffff027224 */ /* 0x001fe400078e00ff */
[----:B--2---:R-:W-:-:S04]  /*0120*/  IMAD.MOV R4, RZ, RZ, -R3 ;  /* 0x000000ffff047224 */ /* 0x004fc800078e0a03 */
[----:B------:R-:W-:Y:S01]  /*0130*/  IMAD R9, R4, R5, RZ ;  /* 0x0000000504097224 */ /* 0x000fe200078e02ff */
[----:B------:R-:W-:-:S03]  /*0140*/  IABS R4, R22 ;  /* 0x0000001600047213 */ /* 0x000fc60000000000 */
[----:B------:R-:W-:Y:S02]  /*0150*/  IMAD.HI.U32 R3, R3, R9, R2 ;  /* 0x0000000903037227 */ /* 0x000fe400078e0002 */
[----:B------:R-:W0:Y:S04]  /*0160*/  LDC R2, c[0x0][0x3c8] ;  /* 0x0000f200ff027b82 */ /* 0x000e280000000800 */
[----:B------:R-:W-:-:S05]  /*0170*/  IMAD.HI.U32 R3, R3, R4, RZ ;  /* 0x0000000403037227 */ /* 0x000fca00078e00ff */
[----:B------:R-:W-:-:S05]  /*0180*/  IADD3 R0, PT, PT, -R3, RZ, RZ ;  /* 0x000000ff03007210 */ /* 0x000fca0007ffe1ff */
[----:B------:R-:W-:-:S05]  /*0190*/  IMAD R0, R5, R0, R4 ;  /* 0x0000000005007224 */ /* 0x000fca00078e0204 */
[----:B------:R-:W-:-:S13]  /*01a0*/  ISETP.GT.U32.AND P2, PT, R5, R0, PT ;  /* 0x000000000500720c */ /* 0x000fda0003f44070 */
[----:B------:R-:W-:Y:S02]  /*01b0*/  @!P2 IMAD.IADD R0, R0, 0x1, -R5 ;  /* 0x000000010000a824 */ /* 0x000fe400078e0a05 */
[----:B------:R-:W-:Y:S01]  /*01c0*/  @!P2 VIADD R3, R3, 0x1 ;  /* 0x000000010303a836 */ /* 0x000fe20000000000 */
[----:B------:R-:W-:Y:S02]  /*01d0*/  ISETP.NE.AND P2, PT, R7, RZ, PT ;  /* 0x000000ff0700720c */ /* 0x000fe40003f45270 */
[----:B------:R-:W-:Y:S02]  /*01e0*/  ISETP.GE.U32.AND P0, PT, R0, R5, PT ;  /* 0x000000050000720c */ /* 0x000fe40003f06070 */
[----:B------:R-:W-:-:S04]  /*01f0*/  LOP3.LUT R0, R22, R7, RZ, 0x3c, !PT ;  /* 0x0000000716007212 */ /* 0x000fc800078e3cff */
[----:B------:R-:W-:-:S07]  /*0200*/  ISETP.GE.AND P1, PT, R0, RZ, PT ;  /* 0x000000ff0000720c */ /* 0x000fce0003f26270 */
[----:B------:R-:W-:-:S06]  /*0210*/  @P0 VIADD R3, R3, 0x1 ;  /* 0x0000000103030836 */ /* 0x000fcc0000000000 */
[----:B------:R-:W-:Y:S02]  /*0220*/  @!P1 IADD3 R3, PT, PT, -R3, RZ, RZ ;  /* 0x000000ff03039210 */ /* 0x000fe40007ffe1ff */
[----:B------:R-:W-:-:S05]  /*0230*/  @!P2 LOP3.LUT R3, RZ, R7, RZ, 0x33, !PT ;  /* 0x00000007ff03a212 */ /* 0x000fca00078e33ff */
[----:B------:R-:W-:Y:S02]  /*0240*/  IMAD.MOV R0, RZ, RZ, -R3 ;  /* 0x000000ffff007224 */ /* 0x000fe400078e0a03 */
[----:B------:R-:W-:Y:S02]  /*0250*/  VIADD R21, R3, 0x1 ;  /* 0x0000000103157836 */ /* 0x000fe40000000000 */
[----:B------:R-:W-:-:S03]  /*0260*/  IMAD R0, R7, R0, R22 ;  /* 0x0000000007007224 */ /* 0x000fc600078e0216 */
[----:B0-----:R-:W-:Y:S01]  /*0270*/  ISETP.GE.AND P1, PT, R21, R2, PT ;  /* 0x000000021500720c */ /* 0x001fe20003f26270 */
[C---:B------:R-:W-:Y:S01]  /*0280*/  VIADD R20, R0.reuse, 0x1 ;  /* 0x0000000100147836 */ /* 0x040fe20000000000 */
[----:B------:R-:W-:-:S04]  /*0290*/  VIMNMX R0, PT, PT, R0, 0x1, !PT ;  /* 0x0000000100007848 */ /* 0x000fc80007fe0100 */
[----:B------:R-:W-:-:S07]  /*02a0*/  ISETP.GE.AND P0, PT, R20, R7, PT ;  /* 0x000000071400720c */ /* 0x000fce0003f06270 */
[----:B------:R-:W-:-:S06]  /*02b0*/  @P1 VIADD R21, R2, 0xffffffff ;  /* 0xffffffff02151836 */ /* 0x000fcc0000000000 */
[----:B------:R-:W-:Y:S01]  /*02c0*/  @P0 IADD3 R20, PT, PT, R7, -0x1, RZ ;  /* 0xffffffff07140810 */ /* 0x000fe20007ffe0ff */
[----:B------:R-:W-:-:S05]  /*02d0*/  VIADD R7, R0, 0xffffffff ;  /* 0xffffffff00077836 */ /* 0x000fca0000000000 */
[----:B------:R-:W-:-:S13]  /*02e0*/  ISETP.GT.AND P0, PT, R7, R20, PT ;  /* 0x000000140700720c */ /* 0x000fda0003f04270 */
[----:B-1----:R-:W-:Y:S05]  /*02f0*/  @P0 BRA `(.L_x_41) ;  /* 0x0000000800a00947 */ /* 0x002fea0003800000 */
[----:B------:R-:W0:Y:S01]  /*0300*/  LDCU UR4, c[0x0][0x3c0] ;  /* 0x00007800ff0477ac */ /* 0x000e220008000800 */
[----:B------:R-:W-:Y:S01]  /*0310*/  VIMNMX R9, PT, PT, R3, 0x1, !PT ;  /* 0x0000000103097848 */ /* 0x000fe20007fe0100 */
[C---:B------:R-:W-:Y:S01]  /*0320*/  VIADD R6, R21.reuse, 0x1 ;  /* 0x0000000115067836 */ /* 0x040fe20000000000 */
[----:B------:R-:W-:Y:S01]  /*0330*/  LOP3.LUT R0, R21, 0x2, RZ, 0x3c, !PT ;  /* 0x0000000215007812 */ /* 0x000fe200078e3cff */
[----:B------:R-:W-:Y:S01]  /*0340*/  IMAD.MOV.U32 R8, RZ, RZ, -0x1 ;  /* 0xffffffffff087424 */ /* 0x000fe200078e00ff */
[C---:B------:R-:W-:Y:S01]  /*0350*/  IADD3 R3, PT, PT, R9.reuse, 0x1, RZ ;  /* 0x0000000109037810 */ /* 0x040fe20007ffe0ff */
[C---:B------:R-:W-:Y:S01]  /*0360*/  VIADD R4, R9.reuse, 0xffffffff ;  /* 0xffffffff09047836 */ /* 0x040fe20000000000 */
[C---:B------:R-:W-:Y:S01]  /*0370*/  IADD3 R0, PT, PT, -R9.reuse, R0, RZ ;  /* 0x0000000009007210 */ /* 0x040fe20007ffe1ff */
[----:B------:R-:W-:Y:S01]  /*0380*/  VIADD R2, R9, 0x2 ;  /* 0x0000000209027836 */ /* 0x000fe20000000000 */
[----:B------:R-:W-:Y:S02]  /*0390*/  I2FP.F32.U32 R11, R9 ;  /* 0x00000009000b7245 */ /* 0x000fe40000201000 */
[----:B------:R-:W-:-:S02]  /*03a0*/  LOP3.LUT R0, R0, 0x3, RZ, 0xc0, !PT ;  /* 0x0000000300007812 */ /* 0x000fc400078ec0ff */
[----:B------:R-:W-:Y:S02]  /*03b0*/  I2FP.F32.U32 R13, R4 ;  /* 0x00000004000d7245 */ /* 0x000fe40000201000 */
[----:B------:R-:W-:Y:S01]  /*03c0*/  I2FP.F32.U32 R15, R3 ;  /* 0x00000003000f7245 */ /* 0x000fe20000201000 */
[----:B0-----:R-:W-:-:S07]  /*03d0*/  IMAD.U32 R5, RZ, RZ, UR4 ;  /* 0x00000004ff057e24 */ /* 0x001fce000f8e00ff */
.L_x_59:
[----:B------:R-:W-:Y:S01]  /*03e0*/  ISETP.GT.AND P0, PT, R4, R21, PT ;  /* 0x000000150400720c */ /* 0x000fe20003f04270 */
[----:B------:R-:W-:-:S12]  /*03f0*/  BSSY.RECONVERGENT B1, `(.L_x_42) ;  /* 0x0000095000017945 */ /* 0x000fd80003800200 */
[----:B0123--:R-:W-:Y:S05]  /*0400*/  @P0 BRA `(.L_x_43) ;  /* 0x00000008004c0947 */ /* 0x00ffea0003800000 */
[----:B------:R-:W-:Y:S01]  /*0410*/  ISETP.NE.AND P0, PT, R0, RZ, PT ;  /* 0x000000ff0000720c */ /* 0x000fe20003f05270 */
[----:B------:R-:W-:Y:S01]  /*0420*/  BSSY.RECONVERGENT B0, `(.L_x_44) ;  /* 0x0000041000007945 */ /* 0x000fe20003800200 */
[----:B------:R-:W-:Y:S01]  /*0430*/  IMAD.MOV.U32 R23, RZ, RZ, R4 ;  /* 0x000000ffff177224 */ /* 0x000fe200078e0004 */
[----:B------:R-:W-:-:S10]  /*0440*/  I2FP.F32.U32 R12, R7 ;  /* 0x00000007000c7245 */ /* 0x000fd40000201000 */
[----:B------:R-:W-:Y:S05]  /*0450*/  @!P0 BRA `(.L_x_45) ;  /* 0x0000000000f48947 */ /* 0x000fea0003800000 */
[----:B------:R-:W0:Y:S01]  /*0460*/  LDCU UR4, c[0x0][0x3b8] ;  /* 0x00007700ff0477ac */ /* 0x000e220008000800 */
[----:B------:R-:W-:Y:S01]  /*0470*/  HFMA2 R24, -RZ, RZ, -3, 0 ;  /* 0xc2000000ff187431 */ /* 0x000fe200000001ff */
[----:B------:R-:W-:-:S03]  /*0480*/  UMOV UR5, URZ ;  /* 0x000000ff00057c82 */ /* 0x000fc60008000000 */
[----:B0-----:R-:W5:Y:S01]  /*0490*/  TEX.LL RZ, R23, R12, R24, UR4, 2D, 0x1 ;  /* 0x28ff04180c177f60 */ /* 0x001f6200089e01ff */
[----:B------:R-:W-:Y:S01]  /*04a0*/  BSSY.RECONVERGENT B3, `(.L_x_46) ;  /* 0x000000e000037945 */ /* 0x000fe20003800200 */
[----:B------:R-:W-:Y:S02]  /*04b0*/  ISETP.NE.AND P1, PT, R0, 0x1, PT ;  /* 0x000000010000780c */ /* 0x000fe40003f25270 */
[----:B-----5:R-:W-:-:S13]  /*04c0*/  ISETP.GE.AND P0, PT, R23, 0x1, PT ;  /* 0x000000011700780c */ /* 0x020fda0003f06270 */
[----:B------:R-:W-:Y:S05]  /*04d0*/  @!P0 BRA `(.L_x_47) ;  /* 0x0000000000288947 */ /* 0x000fea0003800000 */
[----:B------:R-:W0:Y:S08]  /*04e0*/  LDC.64 R16, c[0x0][0x3a8] ;  /* 0x0000ea00ff107b82 */ /* 0x000e300000000a00 */
[----:B------:R-:W1:Y:S01]  /*04f0*/  LDC R19, c[0x0][0x3b0] ;  /* 0x0000ec00ff137b82 */ /* 0x000e620000000800 */
[----:B0-----:R-:W-:-:S04]  /*0500*/  IMAD.WIDE.U32 R16, R23, 0x4, R16 ;  /* 0x0000000417107825 */ /* 0x001fc800078e0010 */
[----:B-1----:R-:W-:-:S06]  /*0510*/  IMAD.WIDE R18, R19, 0x4, R16 ;  /* 0x0000000413127825 */ /* 0x002fcc00078e0210 */
[----:B------:R-:W2:Y:S02]  /*0520*/  LDG.E R18, desc[UR6][R18.64] ;  /* 0x0000000612127981 */ /* 0x000ea4000c1e1900 */
[----:B--2---:R-:W-:-:S13]  /*0530*/  FSETP.GT.AND P0, PT, R18, R5, PT ;  /* 0x000000051200720b */ /* 0x004fda0003f04000 */
[----:B------:R-:W-:Y:S05]  /*0540*/  @!P0 BRA `(.L_x_47) ;  /* 0x00000000000c8947 */ /* 0x000fea0003800000 */
[----:B------:R-:W2:Y:S01]  /*0550*/  LDG.E R8, desc[UR6][R16.64] ;  /* 0x0000000610087981 */ /* 0x000ea2000c1e1900 */
[----:B------:R-:W-:Y:S01]  /*0560*/  IMAD.MOV.U32 R5, RZ, RZ, R18 ;  /* 0x000000ffff057224 */ /* 0x000fe200078e0012 */
[----:B--2---:R-:W0:Y:S06]  /*0570*/  F2I.TRUNC.NTZ R8, R8 ;  /* 0x0000000800087305 */ /* 0x004e2c000020f100 */
.L_x_47:
[----:B------:R-:W-:Y:S05]  /*0580*/  BSYNC.RECONVERGENT B3 ;  /* 0x0000000000037941 */ /* 0x000fea0003800200 */
.L_x_46:
[----:B------:R-:W-:Y:S01]  /*0590*/  IMAD.MOV.U32 R23, RZ, RZ, R9 ;  /* 0x000000ffff177224 */ /* 0x000fe200078e0009 */
[----:B------:R-:W-:Y:S06]  /*05a0*/  @!P1 BRA `(.L_x_45) ;  /* 0x0000000000a09947 */ /* 0x000fec0003800000 */
[----:B------:R-:W1:Y:S01]  /*05b0*/  LDCU UR4, c[0x0][0x3b8] ;  /* 0x00007700ff0477ac */ /* 0x000e620008000800 */
[----:B------:R-:W-:Y:S01]  /*05c0*/  MOV R10, R12 ;  /* 0x0000000c000a7202 */ /* 0x000fe20000000f00 */
[----:B------:R-:W-:-:S03]  /*05d0*/  UMOV UR5, URZ ;  /* 0x000000ff00057c82 */ /* 0x000fc60008000000 */
[----:B-1----:R-:W5:Y:S01]  /*05e0*/  TEX.LL RZ, R19, R10, R24, UR4, 2D, 0x1 ;  /* 0x28ff04180a137f60 */ /* 0x002f6200089e01ff */
[----:B------:R-:W-:Y:S01]  /*05f0*/  BSSY.RECONVERGENT B3, `(.L_x_48) ;  /* 0x000000e000037945 */ /* 0x000fe20003800200 */
[----:B------:R-:W-:Y:S02]  /*0600*/  ISETP.NE.AND P1, PT, R0, 0x2, PT ;  /* 0x000000020000780c */ /* 0x000fe40003f25270 */
[----:B-----5:R-:W-:-:S13]  /*0610*/  ISETP.GE.AND P0, PT, R19, 0x1, PT ;  /* 0x000000011300780c */ /* 0x020fda0003f06270 */
[----:B------:R-:W-:Y:S05]  /*0620*/  @!P0 BRA `(.L_x_49) ;  /* 0x0000000000288947 */ /* 0x000fea0003800000 */
[----:B------:R-:W1:Y:S08]  /*0630*/  LDC.64 R16, c[0x0][0x3a8] ;  /* 0x0000ea00ff107b82 */ /* 0x000e700000000a00 */
[----:B------:R-:W2:Y:S01]  /*0640*/  LDC R23, c[0x0][0x3b0] ;  /* 0x0000ec00ff177b82 */ /* 0x000ea20000000800 */
[----:B-1----:R-:W-:-:S04]  /*0650*/  IMAD.WIDE.U32 R16, R19, 0x4, R16 ;  /* 0x0000000413107825 */ /* 0x002fc800078e0010 */
[----:B--2---:R-:W-:-:S06]  /*0660*/  IMAD.WIDE R18, R23, 0x4, R16 ;  /* 0x0000000417127825 */ /* 0x004fcc00078e0210 */
[----:B------:R-:W2:Y:S02]  /*0670*/  LDG.E R18, desc[UR6][R18.64] ;  /* 0x0000000612127981 */ /* 0x000ea4000c1e1900 */
[----:B--2---:R-:W-:-:S13]  /*0680*/  FSETP.GT.AND P0, PT, R18, R5, PT ;  /* 0x000000051200720b */ /* 0x004fda0003f04000 */
[----:B------:R-:W-:Y:S05]  /*0690*/  @!P0 BRA `(.L_x_49) ;  /* 0x00000000000c8947 */ /* 0x000fea0003800000 */
[----:B0-----:R-:W2:Y:S01]  /*06a0*/  LDG.E R8, desc[UR6][R16.64] ;  /* 0x0000000610087981 */ /* 0x001ea2000c1e1900 */
[----:B------:R-:W-:Y:S01]  /*06b0*/  IMAD.MOV.U32 R5, RZ, RZ, R18 ;  /* 0x000000ffff057224 */ /* 0x000fe200078e0012 */
[----:B--2---:R-:W1:Y:S06]  /*06c0*/  F2I.TRUNC.NTZ R8, R8 ;  /* 0x0000000800087305 */ /* 0x004e6c000020f100 */
.L_x_49:
[----:B------:R-:W-:Y:S05]  /*06d0*/  BSYNC.RECONVERGENT B3 ;  /* 0x0000000000037941 */ /* 0x000fea0003800200 */
.L_x_48:
[----:B------:R-:W-:Y:S01]  /*06e0*/  IMAD.MOV.U32 R23, RZ, RZ, R3 ;  /* 0x000000ffff177224 */ /* 0x000fe200078e0003 */
[----:B------:R-:W-:Y:S06]  /*06f0*/  @!P1 BRA `(.L_x_45) ;  /* 0x00000000004c9947 */ /* 0x000fec0003800000 */
[----:B------:R-:W2:Y:S01]  /*0700*/  LDCU UR4, c[0x0][0x3b8] ;  /* 0x00007700ff0477ac */ /* 0x000ea20008000800 */
[----:B------:R-:W-:Y:S01]  /*0710*/  MOV R14, R12 ;  /* 0x0000000c000e7202 */ /* 0x000fe20000000f00 */
[----:B------:R-:W-:-:S03]  /*0720*/  UMOV UR5, URZ ;  /* 0x000000ff00057c82 */ /* 0x000fc60008000000 */
[----:B--2---:R-:W5:Y:S01]  /*0730*/  TEX.LL RZ, R19, R14, R24, UR4, 2D, 0x1 ;  /* 0x28ff04180e137f60 */ /* 0x004f6200089e01ff */
[----:B------:R-:W-:Y:S01]  /*0740*/  IMAD.MOV.U32 R23, RZ, RZ, R2 ;  /* 0x000000ffff177224 */ /* 0x000fe200078e0002 */
[----:B-----5:R-:W-:-:S13]  /*0750*/  ISETP.GE.AND P0, PT, R19, 0x1, PT ;  /* 0x000000011300780c */ /* 0x020fda0003f06270 */
[----:B------:R-:W-:Y:S05]  /*0760*/  @!P0 BRA `(.L_x_45) ;  /* 0x0000000000308947 */ /* 0x000fea0003800000 */
[----:B------:R-:W2:Y:S08]  /*0770*/  LDC.64 R16, c[0x0][0x3a8] ;  /* 0x0000ea00ff107b82 */ /* 0x000eb00000000a00 */
[----:B------:R-:W3:Y:S01]  /*0780*/  LDC R23, c[0x0][0x3b0] ;  /* 0x0000ec00ff177b82 */ /* 0x000ee20000000800 */
[----:B--2---:R-:W-:-:S04]  /*0790*/  IMAD.WIDE.U32 R16, R19, 0x4, R16 ;  /* 0x0000000413107825 */ /* 0x004fc800078e0010 */
[----:B---3--:R-:W-:-:S06]  /*07a0*/  IMAD.WIDE R18, R23, 0x4, R16 ;  /* 0x0000000417127825 */ /* 0x008fcc00078e0210 */
[----:B------:R-:W2:Y:S01]  /*07b0*/  LDG.E R18, desc[UR6][R18.64] ;  /* 0x0000000612127981 */ /* 0x000ea2000c1e1900 */
[----:B------:R-:W-:Y:S01]  /*07c0*/  IMAD.MOV.U32 R23, RZ, RZ, R2 ;  /* 0x000000ffff177224 */ /* 0x000fe200078e0002 */
[----:B--2---:R-:W-:-:S13]  /*07d0*/  FSETP.GT.AND P0, PT, R18, R5, PT ;  /* 0x000000051200720b */ /* 0x004fda0003f04000 */
[----:B------:R-:W-:Y:S05]  /*07e0*/  @!P0 BRA `(.L_x_45) ;  /* 0x0000000000108947 */ /* 0x000fea0003800000 */
[----:B01----:R-:W2:Y:S01]  /*07f0*/  LDG.E R8, desc[UR6][R16.64] ;  /* 0x0000000610087981 */ /* 0x003ea2000c1e1900 */
[----:B------:R-:W-:Y:S01]  /*0800*/  MOV R5, R18 ;  /* 0x0000001200057202 */ /* 0x000fe20000000f00 */
[----:B------:R-:W-:Y:S01]  /*0810*/  IMAD.MOV.U32 R23, RZ, RZ, R2 ;  /* 0x000000ffff177224 */ /* 0x000fe200078e0002 */
[----:B--2---:R-:W2:Y:S06]  /*0820*/  F2I.TRUNC.NTZ R8, R8 ;  /* 0x0000000800087305 */ /* 0x004eac000020f100 */
.L_x_45:
[----:B------:R-:W-:Y:S05]  /*0830*/  BSYNC.RECONVERGENT B0 ;  /* 0x0000000000007941 */ /* 0x000fea0003800200 */
.L_x_44:
[----:B------:R-:W3:Y:S01]  /*0840*/  LDC.64 R16, c[0x0][0x3a8] ;  /* 0x0000ea00ff107b82 */ /* 0x000ee20000000a00 */
[----:B------:R-:W-:-:S05]  /*0850*/  IMAD.IADD R10, R6, 0x1, -R9 ;  /* 0x00000001060a7824 */ /* 0x000fca00078e0a09 */
[----:B------:R-:W-:-:S13]  /*0860*/  ISETP.GE.U32.AND P0, PT, R10, 0x3, PT ;  /* 0x000000030a00780c */ /* 0x000fda0003f06070 */
[----:B------:R-:W-:Y:S05]  /*0870*/  @!P0 BRA `(.L_x_43) ;  /* 0x0000000400308947 */ /* 0x000fea0003800000 */
.L_x_58:
[----:B------:R-:W4:Y:S01]  /*0880*/  LDCU UR4, c[0x0][0x3b8] ;  /* 0x00007700ff0477ac */ /* 0x000f220008000800 */
[----:B------:R-:W-:Y:S01]  /*0890*/  HFMA2 R10, -RZ, RZ, -3, 0 ;  /* 0xc2000000ff0a7431 */ /* 0x000fe200000001ff */
[----:B------:R-:W-:Y:S01]  /*08a0*/  I2FP.F32.U32 R19, R23 ;  /* 0x0000001700137245 */ /* 0x000fe20000201000 */
[----:B------:R-:W-:Y:S01]  /*08b0*/  IMAD.MOV.U32 R18, RZ, RZ, R12 ;  /* 0x000000ffff127224 */ /* 0x000fe200078e000c */
[----:B------:R-:W-:-:S04]  /*08c0*/  UMOV UR5, URZ ;  /* 0x000000ff00057c82 */ /* 0x000fc80008000000 */
[----:B----4-:R-:W5:Y:S01]  /*08d0*/  TEX.LL RZ, R19, R18, R10, UR4, 2D, 0x1 ;  /* 0x28ff040a12137f60 */ /* 0x010f6200089e01ff */
[----:B------:R-:W-:Y:S01]  /*08e0*/  BSSY.RECONVERGENT B0, `(.L_x_50) ;  /* 0x000000b000007945 */ /* 0x000fe20003800200 */
[----:B-----5:R-:W-:-:S13]  /*08f0*/  ISETP.GE.AND P0, PT, R19, 0x1, PT ;  /* 0x000000011300780c */ /* 0x020fda0003f06270 */
[----:B------:R-:W-:Y:S05]  /*0900*/  @!P0 BRA `(.L_x_51) ;  /* 0x0000000000208947 */ /* 0x000fea0003800000 */
[----:B------:R-:W4:Y:S01]  /*0910*/  LDC R25, c[0x0][0x3b0] ;  /* 0x0000ec00ff197b82 */ /* 0x000f220000000800 */
[----:B---3--:R-:W-:-:S04]  /*0920*/  IMAD.WIDE.U32 R18, R19, 0x4, R16 ;  /* 0x0000000413127825 */ /* 0x008fc800078e0010 */
[----:B----4-:R-:W-:-:S06]  /*0930*/  IMAD.WIDE R24, R25, 0x4, R18 ;  /* 0x0000000419187825 */ /* 0x010fcc00078e0212 */
[----:B------:R-:W3:Y:S02]  /*0940*/  LDG.E R24, desc[UR6][R24.64] ;  /* 0x0000000618187981 */ /* 0x000ee4000c1e1900 */
[----:B---3--:R-:W-:-:S13]  /*0950*/  FSETP.GT.AND P0, PT, R24, R5, PT ;  /* 0x000000051800720b */ /* 0x008fda0003f04000 */
[----:B------:R-:W0:Y:S01]  /*0960*/  @P0 LDG.E R18, desc[UR6][R18.64] ;  /* 0x0000000612120981 */ /* 0x000e22000c1e1900 */
[----:B------:R-:W-:Y:S01]  /*0970*/  @P0 IMAD.MOV.U32 R5, RZ, RZ, R24 ;  /* 0x000000ffff050224 */ /* 0x000fe200078e0018 */
[----:B012---:R0:W1:Y:S06]  /*0980*/  @P0 F2I.TRUNC.NTZ R8, R18 ;  /* 0x0000001200080305 */ /* 0x00706c000020f100 */
.L_x_51:
[----:B------:R-:W-:Y:S05]  /*0990*/  BSYNC.RECONVERGENT B0 ;  /* 0x0000000000007941 */ /* 0x000fea0003800200 */
.L_x_50:
[----:B------:R-:W4:Y:S01]  /*09a0*/  LDCU UR4, c[0x0][0x3b8] ;  /* 0x00007700ff0477ac */ /* 0x000f220008000800 */
[----:B------:R-:W-:Y:S01]  /*09b0*/  IADD3 R19, PT, PT, R23, 0x1, RZ ;  /* 0x0000000117137810 */ /* 0x000fe20007ffe0ff */
[----:B0-----:R-:W-:Y:S01]  /*09c0*/  IMAD.MOV.U32 R18, RZ, RZ, R12 ;  /* 0x000000ffff127224 */ /* 0x001fe200078e000c */
[----:B------:R-:W-:Y:S02]  /*09d0*/  UMOV UR5, URZ ;  /* 0x000000ff00057c82 */ /* 0x000fe40008000000 */
[----:B------:R-:W-:-:S06]  /*09e0*/  I2FP.F32.U32 R19, R19 ;  /* 0x0000001300137245 */ /* 0x000fcc0000201000 */
[----:B----4-:R-:W5:Y:S01]  /*09f0*/  TEX.LL RZ, R19, R18, R10, UR4, 2D, 0x1 ;  /* 0x28ff040a12137f60 */ /* 0x010f6200089e01ff */
[----:B------:R-:W-:Y:S01]  /*0a00*/  BSSY.RECONVERGENT B0, `(.L_x_52) ;  /* 0x000000b000007945 */ /* 0x000fe20003800200 */
[----:B-----5:R-:W-:-:S13]  /*0a10*/  ISETP.GE.AND P0, PT, R19, 0x1, PT ;  /* 0x000000011300780c */ /* 0x020fda0003f06270 */
[----:B------:R-:W-:Y:S05]  /*0a20*/  @!P0 BRA `(.L_x_53) ;  /* 0x0000000000208947 */ /* 0x000fea0003800000 */
[----:B------:R-:W0:Y:S01]  /*0a30*/  LDC R25, c[0x0][0x3b0] ;  /* 0x0000ec00ff197b82 */ /* 0x000e220000000800 */
[----:B---3--:R-:W-:-:S04]  /*0a40*/  IMAD.WIDE.U32 R18, R19, 0x4, R16 ;  /* 0x0000000413127825 */ /* 0x008fc800078e0010 */
[----:B0-----:R-:W-:-:S06]  /*0a50*/  IMAD.WIDE R24, R25, 0x4, R18 ;  /* 0x0000000419187825 */ /* 0x001fcc00078e0212 */
[----:B------:R-:W3:Y:S02]  /*0a60*/  LDG.E R24, desc[UR6][R24.64] ;  /* 0x0000000618187981 */ /* 0x000ee4000c1e1900 */
[----:B---3--:R-:W-:-:S13]  /*0a70*/  FSETP.GT.AND P0, PT, R24, R5, PT ;  /* 0x000000051800720b */ /* 0x008fda0003f04000 */
[----:B------:R-:W1:Y:S01]  /*0a80*/  @P0 LDG.E R18, desc[UR6][R18.64] ;  /* 0x0000000612120981 */ /* 0x000e62000c1e1900 */
[----:B------:R-:W-:Y:S01]  /*0a90*/  @P0 IMAD.MOV.U32 R5, RZ, RZ, R24 ;  /* 0x000000ffff050224 */ /* 0x000fe200078e0018 */
[----:B-12---:R0:W1:Y:S06]  /*0aa0*/  @P0 F2I.TRUNC.NTZ R8, R18 ;  /* 0x0000001200080305 */ /* 0x00606c000020f100 */
.L_x_53:
[----:B------:R-:W-:Y:S05]  /*0ab0*/  BSYNC.RECONVERGENT B0 ;  /* 0x0000000000007941 */ /* 0x000fea0003800200 */
.L_x_52:
        /* <DEDUP_REMOVED lines=17> */
.L_x_55:
[----:B------:R-:W-:Y:S05]  /*0bd0*/  BSYNC.RECONVERGENT B0 ;  /* 0x0000000000007941 */ /* 0x000fea0003800200 */
.L_x_54:
        /* <DEDUP_REMOVED lines=14> */
[----:B------:R-:W-:Y:S05]  /*0cc0*/  @!P0 BRA `(.L_x_57) ;  /* 0x00000000000c8947 */ /* 0x000fea0003800000 */
[----:B-12---:R-:W2:Y:S01]  /*0cd0*/  LDG.E R8, desc[UR6][R18.64] ;  /* 0x0000000612087981 */ /* 0x006ea2000c1e1900 */
[----:B------:R-:W-:Y:S01]  /*0ce0*/  IMAD.MOV.U32 R5, RZ, RZ, R24 ;  /* 0x000000ffff057224 */ /* 0x000fe200078e0018 */
[----:B--2---:R-:W0:Y:S06]  /*0cf0*/  F2I.TRUNC.NTZ R8, R8 ;  /* 0x0000000800087305 */ /* 0x004e2c000020f100 */
.L_x_57:
[----:B------:R-:W-:Y:S05]  /*0d00*/  BSYNC.RECONVERGENT B0 ;  /* 0x0000000000007941 */ /* 0x000fea0003800200 */
.L_x_56:
[----:B------:R-:W-:-:S04]  /*0d10*/  IADD3 R23, PT, PT, R23, 0x4, RZ ;  /* 0x0000000417177810 */ /* 0x000fc80007ffe0ff */
[----:B------:R-:W-:-:S13]  /*0d20*/  ISETP.NE.AND P0, PT, R23, R6, PT ;  /* 0x000000061700720c */ /* 0x000fda0003f05270 */
[----:B------:R-:W-:Y:S05]  /*0d30*/  @P0 BRA `(.L_x_58) ;  /* 0xfffffff800d00947 */ /* 0x000fea000383ffff */
.L_x_43:
[----:B------:R-:W-:Y:S05]  /*0d40*/  BSYNC.RECONVERGENT B1 ;  /* 0x0000000000017941 */ /* 0x000fea0003800200 */
.L_x_42:
[C---:B------:R-:W-:Y:S01]  /*0d50*/  ISETP.NE.AND P0, PT, R7.reuse, R20, PT ;  /* 0x000000140700720c */ /* 0x040fe20003f05270 */
[----:B------:R-:W-:-:S12]  /*0d60*/  VIADD R7, R7, 0x1 ;  /* 0x0000000107077836 */ /* 0x000fd80000000000 */
[----:B------:R-:W-:Y:S05]  /*0d70*/  @P0 BRA `(.L_x_59) ;  /* 0xfffffff400980947 */ /* 0x000fea000383ffff */
.L_x_41:
[----:B------:R-:W-:Y:S05]  /*0d80*/  BSYNC.RECONVERGENT B2 ;  /* 0x0000000000027941 */ /* 0x000fea0003800200 */
.L_x_40:
[----:B------:R-:W4:Y:S01]  /*0d90*/  LDC.64 R2, c[0x0][0x3a0] ;  /* 0x0000e800ff027b82 */ /* 0x000f220000000a00 */
[----:B012---:R-:W-:Y:S01]  /*0da0*/  ISETP.GE.AND P0, PT, R8, RZ, PT ;  /* 0x000000ff0800720c */ /* 0x007fe20003f06270 */
[----:B------:R-:W-:-:S04]  /*0db0*/  IMAD.SHL.U32 R5, R22, 0x4, RZ ;  /* 0x0000000416057824 */ /* 0x000fc800078e00ff */
[----:B----4-:R-:W-:-:S08]  /*0dc0*/  IMAD.WIDE R2, R5, 0x4, R2 ;  /* 0x0000000405027825 */ /* 0x010fd000078e0202 */
[----:B------:R-:W-:Y:S05]  /*0dd0*/  @!P0 BRA `(.L_x_60) ;  /* 0x0000000000308947 */ /* 0x000fea0003800000 */
[----:B------:R-:W0:Y:S01]  /*0de0*/  LDC.64 R4, c[0x0][0x398] ;  /* 0x0000e600ff047b82 */ /* 0x000e220000000a00 */
[----:B------:R-:W-:-:S04]  /*0df0*/  IMAD R7, R8, 0x3, RZ ;  /* 0x0000000308077824 */ /* 0x000fc800078e02ff */
[----:B0-----:R-:W-:-:S05]  /*0e00*/  IMAD.WIDE.U32 R4, R7, 0x4, R4 ;  /* 0x0000000407047825 */ /* 0x001fca00078e0004 */
[----:B------:R-:W2:Y:S04]  /*0e10*/  LDG.E R7, desc[UR6][R4.64] ;  /* 0x0000000604077981 */ /* 0x000ea8000c1e1900 */
[----:B--2---:R-:W-:Y:S04]  /*0e20*/  STG.E desc[UR6][R2.64], R7 ;  /* 0x0000000702007986 */ /* 0x004fe8000c101906 */
[----:B------:R-:W2:Y:S01]  /*0e30*/  LDG.E R9, desc[UR6][R4.64+0x4] ;  /* 0x0000040604097981 */ /* 0x000ea2000c1e1900 */
[----:B------:R-:W-:-:S03]  /*0e40*/  HFMA2 R13, -RZ, RZ, 1.875, 0 ;  /* 0x3f800000ff0d7431 */ /* 0x000fc600000001ff */
[----:B--2---:R-:W-:Y:S04]  /*0e50*/  STG.E desc[UR6][R2.64+0x4], R9 ;  /* 0x0000040902007986 */ /* 0x004fe8000c101906 */
[----:B------:R-:W2:Y:S04]  /*0e60*/  LDG.E R11, desc[UR6][R4.64+0x8] ;  /* 0x00000806040b7981 */ /* 0x000ea8000c1e1900 */
[----:B------:R-:W-:Y:S04]  /*0e70*/  STG.E desc[UR6][R2.64+0xc], R13 ;  /* 0x00000c0d02007986 */ /* 0x000fe8000c101906 */
[----:B--2---:R-:W-:Y:S01]  /*0e80*/  STG.E desc[UR6][R2.64+0x8], R11 ;  /* 0x0000080b02007986 */ /* 0x004fe2000c101906 */
[----:B------:R-:W-:Y:S05]  /*0e90*/  EXIT ;  /* 0x000000000000794d */ /* 0x000fea0003800000 */
.L_x_60:
[----:B------:R-:W-:Y:S01]  /*0ea0*/  IMAD.MOV.U32 R5, RZ, RZ, 0x3f800000 ;  /* 0x3f800000ff057424 */ /* 0x000fe200078e00ff */
[----:B------:R-:W-:Y:S04]  /*0eb0*/  STG.E desc[UR6][R2.64], RZ ;  /* 0x000000ff02007986 */ /* 0x000fe8000c101906 */
[----:B------:R-:W-:Y:S04]  /*0ec0*/  STG.E desc[UR6][R2.64+0x4], RZ ;  /* 0x000004ff02007986 */ /* 0x000fe8000c101906 */
[----:B------:R-:W-:Y:S04]  /*0ed0*/  STG.E desc[UR6][R2.64+0x8], RZ ;  /* 0x000008ff02007986 */ /* 0x000fe8000c101906 */
[----:B------:R-:W-:Y:S01]  /*0ee0*/  STG.E desc[UR6][R2.64+0xc], R5 ;  /* 0x00000c0502007986 */ /* 0x000fe2000c101906 */
[----:B------:R-:W-:Y:S05]  /*0ef0*/  EXIT ;  /* 0x000000000000794d */ /* 0x000fea0003800000 */
.L_x_61:
        /* <DEDUP_REMOVED lines=16> */
.L_x_66:


//--------------------- .nv.shared.reserved.0     --------------------------
	.section	.nv.shared.reserved.0,"aw",@nobits
	.weak		__nv_reservedSMEM_offset_0_alias
	.size		__nv_reservedSMEM_offset_0_alias, 0, 64
	.other		__nv_reservedSMEM_offset_0_alias,@"STO_CUDA_RESERVED_SHARED STV_DEFAULT"
__nv_reservedSMEM_offset_0_alias:
	.zero		0
	.zero		64


//--------------------- .nv.constant0._Z25renderInfoToDisplayKernelPfiiS_ --------------------------
	.section	.nv.constant0._Z25renderInfoToDisplayKernelPfiiS_,"a",@progbits
	.sectionflags	@""
	.align	4
.nv.constant0._Z25renderInfoToDisplayKernelPfiiS_:
	.zero		920


//--------------------- .nv.constant0._Z23getRGBDformMapIDsKernelyiPfiiiS_S_ --------------------------
	.section	.nv.constant0._Z23getRGBDformMapIDsKernelyiPfiiiS_S_,"a",@progbits
	.sectionflags	@""
	.align	4
.nv.constant0._Z23getRGBDformMapIDsKernelyiPfiiiS_S_:
	.zero		952


//--------------------- .nv.constant0._Z20colouredArgMaxKerneliPKfiS0_PfS0_iyfii --------------------------
	.section	.nv.constant0._Z20colouredArgMaxKerneliPKfiS0_PfS0_iyfii,"a",@progbits
	.sectionflags	@""
	.align	4
.nv.constant0._Z20colouredArgMaxKerneliPKfiS0_PfS0_iyfii:
	.zero		972


//--------------------- SYMBOLS --------------------------

	.type		.nv.reservedSmem.offset0,@object
	.size		.nv.reservedSmem.offset0,0x4
